// auto-generated by cutlass_sweep.gemm — config: {"arch": "sm_90", "cluster_m": 4, "cluster_n": 2, "dtype": "e5m2", "dtype_b": "e5m2", "layout": "nt", "stages": 0, "tile_k": 32, "tile_m": 128, "tile_n": 64}
#include "cutlass/cutlass.h"
#include "cutlass/gemm/collective/collective_builder.hpp"
#include "cutlass/gemm/device/gemm_universal_adapter.h"
#include "cutlass/gemm/kernel/gemm_universal.hpp"
#include "cutlass/epilogue/collective/collective_builder.hpp"

using ElemA = cutlass::float_e5m2_t;
using ElemB = cutlass::float_e5m2_t;
using ElemCD = cutlass::float_e5m2_t;
using Acc  = float;
using TileShape    = cute::Shape<cute::_128, cute::_64, cute::_32>;
using ClusterShape = cute::Shape<cute::_4, cute::_2, cute::_1>;

using CollectiveEpilogue = typename cutlass::epilogue::collective::CollectiveBuilder<
    cutlass::arch::Sm90, cutlass::arch::OpClassTensorOp,
    TileShape, ClusterShape,
    cutlass::epilogue::collective::EpilogueTileAuto,
    Acc, Acc,
    ElemCD, cutlass::layout::RowMajor, 128 / cutlass::sizeof_bits<ElemCD>::value,
    ElemCD, cutlass::layout::RowMajor, 128 / cutlass::sizeof_bits<ElemCD>::value,
    cutlass::epilogue::collective::EpilogueScheduleAuto
  >::CollectiveOp;

using CollectiveMainloop = typename cutlass::gemm::collective::CollectiveBuilder<
    cutlass::arch::Sm90, cutlass::arch::OpClassTensorOp,
    ElemA, cutlass::layout::RowMajor, 128 / cutlass::sizeof_bits<ElemA>::value,
    ElemB, cutlass::layout::ColumnMajor, 128 / cutlass::sizeof_bits<ElemB>::value,
    Acc,
    TileShape, ClusterShape,
    cutlass::gemm::collective::StageCountAutoCarveout<static_cast<int>(sizeof(typename CollectiveEpilogue::SharedStorage))>,
    cutlass::gemm::collective::KernelScheduleAuto
  >::CollectiveOp;

using GemmKernel = cutlass::gemm::kernel::GemmUniversal<
    cute::Shape<int,int,int,int>,
    CollectiveMainloop,
    CollectiveEpilogue
>;
using Gemm = cutlass::gemm::device::GemmUniversalAdapter<GemmKernel>;

// Force the device kernel symbol into the cubin without needing a host main.
auto* _anchor = &cutlass::device_kernel<GemmKernel>;


// ===== COMPILED SASS (sm_90a) =====

	.target	sm_90a

	.elftype	@"ET_EXEC"


//--------------------- .note.nv.tkinfo           --------------------------
	.section	.note.nv.tkinfo,"",@"SHT_NOTE"
	.sectionflags	@"SHF_NOTE_NV_TKINFO"
	.tkinfo
        /*0018*/ 	.word	0x00000002
        /*0030*/ 	.string	""
        /*0030*/ 	.string	"ptxas"
        /*0030*/ 	.string	"Cuda compilation tools, release 13.0, V13.0.88"
        /*0030*/ 	.string	"Build cuda_13.0.r13.0/compiler.36424714_0"
        /*0030*/ 	.string	"-arch sm_90a -m 64 "



//--------------------- .note.nv.cuinfo           --------------------------
	.section	.note.nv.cuinfo,"",@"SHT_NOTE"
	.sectionflags	@"SHF_NOTE_NV_CUINFO"
        /*0018*/ 	.short	0x0002
        /*001a*/ 	.short	0x005a
        /*001c*/ 	.short	0x0082
	.zero		2


//--------------------- .nv.info                  --------------------------
	.section	.nv.info,"",@"SHT_CUDA_INFO"
	.align	4


	//----- nvinfo : EIATTR_REGCOUNT
	.align		4
        /*0000*/ 	.byte	0x04, 0x2f
        /*0002*/ 	.short	(.L_12 - .L_11)
	.align		4
.L_11:
        /*0004*/ 	.word	index@(_ZN7cutlass13device_kernelINS_4gemm6kernel13GemmUniversalIN4cute5tupleIJiiiiEEENS1_10collective13CollectiveMmaINS1_37MainloopSm90TmaGmmaWarpSpecializedFP8ILi37ENS5_IJNS4_1CILi4EEENSA_ILi2EEENSA_ILi1EEEEEENS1_35KernelTmaWarpSpecializedCooperativeEEENS5_IJNSA_ILi128EEENSA_ILi64EEENSA_ILi32EEEEEENS_12float_e5m2_tENS5_IJlSD_lEEESL_SM_NS4_8TiledMMAINS4_8MMA_AtomIJNS4_4SM904GMMA30MMA_64x64x32_F32E5M2E5M2_SS_TNILNSQ_7ScaleInE1ELSS_1EEEEEENS4_6LayoutINS5_IJSC_SD_SD_EEENS5_IJSD_NSA_ILi0EEESX_EEEEENS5_IJNS4_10UnderscoreES10_S10_EEEEENS4_23SM90_TMA_LOAD_MULTICASTENS4_14ComposedLayoutINS4_7SwizzleILi1ELi4ELi3EEENS4_18smem_ptr_flag_bitsILi8EEENSV_INS5_IJNSA_ILi8EEESJ_EEENS5_IJSJ_SD_EEEEEEEvNS4_8identityES13_S1D_vS1E_EENS_8epilogue10collective6detail29Sm90TmaWarpSpecializedAdapterINS1H_15DefaultEpilogueISL_SM_SM_NS1G_6thread17LinearCombinationISL_Li1EffLNS1L_9ScaleType4KindE0ELNS_15FloatRoundStyleE2ESL_EENS1_15EpilogueDefaultEEEEEvvEEEEvNT_6ParamsE)
        /*0008*/ 	.word	0x000000a8


	//----- nvinfo : EIATTR_FRAME_SIZE
	.align		4
.L_12:
        /*000c*/ 	.byte	0x04, 0x11
        /*000e*/ 	.short	(.L_14 - .L_13)
	.align		4
.L_13:
        /*0010*/ 	.word	index@(_ZN7cutlass13device_kernelINS_4gemm6kernel13GemmUniversalIN4cute5tupleIJiiiiEEENS1_10collective13CollectiveMmaINS1_37MainloopSm90TmaGmmaWarpSpecializedFP8ILi37ENS5_IJNS4_1CILi4EEENSA_ILi2EEENSA_ILi1EEEEEENS1_35KernelTmaWarpSpecializedCooperativeEEENS5_IJNSA_ILi128EEENSA_ILi64EEENSA_ILi32EEEEEENS_12float_e5m2_tENS5_IJlSD_lEEESL_SM_NS4_8TiledMMAINS4_8MMA_AtomIJNS4_4SM904GMMA30MMA_64x64x32_F32E5M2E5M2_SS_TNILNSQ_7ScaleInE1ELSS_1EEEEEENS4_6LayoutINS5_IJSC_SD_SD_EEENS5_IJSD_NSA_ILi0EEESX_EEEEENS5_IJNS4_10UnderscoreES10_S10_EEEEENS4_23SM90_TMA_LOAD_MULTICASTENS4_14ComposedLayoutINS4_7SwizzleILi1ELi4ELi3EEENS4_18smem_ptr_flag_bitsILi8EEENSV_INS5_IJNSA_ILi8EEESJ_EEENS5_IJSJ_SD_EEEEEEEvNS4_8identityES13_S1D_vS1E_EENS_8epilogue10collective6detail29Sm90TmaWarpSpecializedAdapterINS1H_15DefaultEpilogueISL_SM_SM_NS1G_6thread17LinearCombinationISL_Li1EffLNS1L_9ScaleType4KindE0ELNS_15FloatRoundStyleE2ESL_EENS1_15EpilogueDefaultEEEEEvvEEEEvNT_6ParamsE)
        /*0014*/ 	.word	0x00000000


	//----- nvinfo : EIATTR_MIN_STACK_SIZE
	.align		4
.L_14:
        /*0018*/ 	.byte	0x04, 0x12
        /*001a*/ 	.short	(.L_16 - .L_15)
	.align		4
.L_15:
        /*001c*/ 	.word	index@(_ZN7cutlass13device_kernelINS_4gemm6kernel13GemmUniversalIN4cute5tupleIJiiiiEEENS1_10collective13CollectiveMmaINS1_37MainloopSm90TmaGmmaWarpSpecializedFP8ILi37ENS5_IJNS4_1CILi4EEENSA_ILi2EEENSA_ILi1EEEEEENS1_35KernelTmaWarpSpecializedCooperativeEEENS5_IJNSA_ILi128EEENSA_ILi64EEENSA_ILi32EEEEEENS_12float_e5m2_tENS5_IJlSD_lEEESL_SM_NS4_8TiledMMAINS4_8MMA_AtomIJNS4_4SM904GMMA30MMA_64x64x32_F32E5M2E5M2_SS_TNILNSQ_7ScaleInE1ELSS_1EEEEEENS4_6LayoutINS5_IJSC_SD_SD_EEENS5_IJSD_NSA_ILi0EEESX_EEEEENS5_IJNS4_10UnderscoreES10_S10_EEEEENS4_23SM90_TMA_LOAD_MULTICASTENS4_14ComposedLayoutINS4_7SwizzleILi1ELi4ELi3EEENS4_18smem_ptr_flag_bitsILi8EEENSV_INS5_IJNSA_ILi8EEESJ_EEENS5_IJSJ_SD_EEEEEEEvNS4_8identityES13_S1D_vS1E_EENS_8epilogue10collective6detail29Sm90TmaWarpSpecializedAdapterINS1H_15DefaultEpilogueISL_SM_SM_NS1G_6thread17LinearCombinationISL_Li1EffLNS1L_9ScaleType4KindE0ELNS_15FloatRoundStyleE2ESL_EENS1_15EpilogueDefaultEEEEEvvEEEEvNT_6ParamsE)
        /*0020*/ 	.word	0x00000000
.L_16:


//--------------------- .nv.compat                --------------------------
	.section	.nv.compat,"",@"SHT_CUDA_COMPAT_INFO"
	.align	4
        /*0000*/ 	.byte	0x02, 0x09, 0x01, 0x00, 0x02, 0x02, 0x04, 0x00, 0x02, 0x05, 0x05, 0x00, 0x03, 0x07, 0x01, 0x01
        /*0010*/ 	.byte	0x02, 0x03, 0x01, 0x00, 0x02, 0x06, 0x01, 0x00, 0x04, 0x0b, 0x08, 0x00, 0x00, 0x00, 0x00, 0x00
        /*0020*/ 	.byte	0x00, 0x00, 0x00, 0x00


//--------------------- .nv.info._ZN7cutlass13device_kernelINS_4gemm6kernel13GemmUniversalIN4cute5tupleIJiiiiEEENS1_10collective13CollectiveMmaINS1_37MainloopSm90TmaGmmaWarpSpecializedFP8ILi37ENS5_IJNS4_1CILi4EEENSA_ILi2EEENSA_ILi1EEEEEENS1_35KernelTmaWarpSpecializedCooperativeEEENS5_IJNSA_ILi128EEENSA_ILi64EEENSA_ILi32EEEEEENS_12float_e5m2_tENS5_IJlSD_lEEESL_SM_NS4_8TiledMMAINS4_8MMA_AtomIJNS4_4SM904GMMA30MMA_64x64x32_F32E5M2E5M2_SS_TNILNSQ_7ScaleInE1ELSS_1EEEEEENS4_6LayoutINS5_IJSC_SD_SD_EEENS5_IJSD_NSA_ILi0EEESX_EEEEENS5_IJNS4_10UnderscoreES10_S10_EEEEENS4_23SM90_TMA_LOAD_MULTICASTENS4_14ComposedLayoutINS4_7SwizzleILi1ELi4ELi3EEENS4_18smem_ptr_flag_bitsILi8EEENSV_INS5_IJNSA_ILi8EEESJ_EEENS5_IJSJ_SD_EEEEEEEvNS4_8identityES13_S1D_vS1E_EENS_8epilogue10collective6detail29Sm90TmaWarpSpecializedAdapterINS1H_15DefaultEpilogueISL_SM_SM_NS1G_6thread17LinearCombinationISL_Li1EffLNS1L_9ScaleType4KindE0ELNS_15FloatRoundStyleE2ESL_EENS1_15EpilogueDefaultEEEEEvvEEEEvNT_6ParamsE --------------------------
	.section	.nv.info._ZN7cutlass13device_kernelINS_4gemm6kernel13GemmUniversalIN4cute5tupleIJiiiiEEENS1_10collective13CollectiveMmaINS1_37MainloopSm90TmaGmmaWarpSpecializedFP8ILi37ENS5_IJNS4_1CILi4EEENSA_ILi2EEENSA_ILi1EEEEEENS1_35KernelTmaWarpSpecializedCooperativeEEENS5_IJNSA_ILi128EEENSA_ILi64EEENSA_ILi32EEEEEENS_12float_e5m2_tENS5_IJlSD_lEEESL_SM_NS4_8TiledMMAINS4_8MMA_AtomIJNS4_4SM904GMMA30MMA_64x64x32_F32E5M2E5M2_SS_TNILNSQ_7ScaleInE1ELSS_1EEEEEENS4_6LayoutINS5_IJSC_SD_SD_EEENS5_IJSD_NSA_ILi0EEESX_EEEEENS5_IJNS4_10UnderscoreES10_S10_EEEEENS4_23SM90_TMA_LOAD_MULTICASTENS4_14ComposedLayoutINS4_7SwizzleILi1ELi4ELi3EEENS4_18smem_ptr_flag_bitsILi8EEENSV_INS5_IJNSA_ILi8EEESJ_EEENS5_IJSJ_SD_EEEEEEEvNS4_8identityES13_S1D_vS1E_EENS_8epilogue10collective6detail29Sm90TmaWarpSpecializedAdapterINS1H_15DefaultEpilogueISL_SM_SM_NS1G_6thread17LinearCombinationISL_Li1EffLNS1L_9ScaleType4KindE0ELNS_15FloatRoundStyleE2ESL_EENS1_15EpilogueDefaultEEEEEvvEEEEvNT_6ParamsE,"",@"SHT_CUDA_INFO"
	.sectionflags	@""
	.align	4


	//----- nvinfo : EIATTR_CUDA_API_VERSION
	.align		4
        /*0000*/ 	.byte	0x04, 0x37
        /*0002*/ 	.short	(.L_18 - .L_17)
.L_17:
        /*0004*/ 	.word	0x00000082


	//----- nvinfo : EIATTR_KPARAM_INFO
	.align		4
.L_18:
        /*0008*/ 	.byte	0x04, 0x17
        /*000a*/ 	.short	(.L_20 - .L_19)
.L_19:
        /*000c*/ 	.word	0x00000000
        /*0010*/ 	.short	0x0000
        /*0012*/ 	.short	0x0070
        /*0014*/ 	.byte	0x00, 0xf0, 0x01, 0x10


	//----- nvinfo : EIATTR_SPARSE_MMA_MASK
	.align		4
.L_20:
        /*0018*/ 	.byte	0x03, 0x50
        /*001a*/ 	.short	0x0000


	//----- nvinfo : EIATTR_MAXREG_COUNT
	.align		4
        /*001c*/ 	.byte	0x03, 0x1b
        /*001e*/ 	.short	0x00a8


	//----- nvinfo : EIATTR_NUM_BARRIERS
	.align		4
        /*0020*/ 	.byte	0x02, 0x4c
        /*0022*/ 	.byte	0x01
	.zero		1


	//----- nvinfo : EIATTR_MERCURY_ISA_VERSION
	.align		4
        /*0024*/ 	.byte	0x03, 0x5f
        /*0026*/ 	.short	0x0101


	//----- nvinfo : EIATTR_INT_WARP_WIDE_INSTR_OFFSETS
	.align		4
        /*0028*/ 	.byte	0x04, 0x31
        /*002a*/ 	.short	(.L_22 - .L_21)


	//   ....[0]....
.L_21:
        /*002c*/ 	.word	0x000008c0


	//   ....[1]....
        /*0030*/ 	.word	0x00000970


	//   ....[2]....
        /*0034*/ 	.word	0x00000ab0


	//----- nvinfo : EIATTR_COOP_GROUP_MASK_REGIDS
	.align		4
.L_22:
        /*0038*/ 	.byte	0x04, 0x29
        /*003a*/ 	.short	(.L_24 - .L_23)


	//   ....[0]....
.L_23:
        /*003c*/ 	.word	0xffffffff


	//   ....[1]....
        /*0040*/ 	.word	0xffffffff


	//   ....[2]....
        /*0044*/ 	.word	0xffffffff


	//   ....[3]....
        /*0048*/ 	.word	0xffffffff


	//   ....[4]....
        /*004c*/ 	.word	0xffffffff


	//   ....[5]....
        /*0050*/ 	.word	0xffffffff


	//----- nvinfo : EIATTR_COOP_GROUP_INSTR_OFFSETS
	.align		4
.L_24:
        /*0054*/ 	.byte	0x04, 0x28
        /*0056*/ 	.short	(.L_26 - .L_25)


	//   ....[0]....
.L_25:
        /*0058*/ 	.word	0x00000060


	//   ....[1]....
        /*005c*/ 	.word	0x00000070


	//   ....[2]....
        /*0060*/ 	.word	0x00000130


	//   ....[3]....
        /*0064*/ 	.word	0x00000720


	//   ....[4]....
        /*0068*/ 	.word	0x00000c60


	//   ....[5]....
        /*006c*/ 	.word	0x000016d0


	//----- nvinfo : EIATTR_REG_RECONFIG
	.align		4
.L_26:
        /*0070*/ 	.byte	0x01, 0x54
	.zero		2


	//----- nvinfo : EIATTR_MBARRIER_INSTR_OFFSETS
	.align		4
        /*0074*/ 	.byte	0x04, 0x39
        /*0076*/ 	.short	(.L_28 - .L_27)


	//   ....[0]....
.L_27:
        /*0078*/ 	.word	0x00000250
        /*007c*/ 	.word	0x000000ff
        /*0080*/ 	.word	0x00000000
        /*0084*/ 	.short	0x0100
        /*0086*/ 	.byte	0x08
	.zero		1


	//   ....[1]....
        /*0088*/ 	.word	0x00000260
        /*008c*/ 	.word	0x000000ff
        /*0090*/ 	.word	0x00000128
        /*0094*/ 	.short	0x0100
        /*0096*/ 	.byte	0x08
	.zero		1


	//   ....[2]....
        /*0098*/ 	.word	0x00000270
        /*009c*/ 	.word	0x000000ff
        /*00a0*/ 	.word	0x00000008
        /*00a4*/ 	.short	0x0100
        /*00a6*/ 	.byte	0x08
	.zero		1


	//   ....[3]....
        /*00a8*/ 	.word	0x00000280
        /*00ac*/ 	.word	0x000000ff
        /*00b0*/ 	.word	0x00000130
        /*00b4*/ 	.short	0x0100
        /*00b6*/ 	.byte	0x08
	.zero		1


	//   ....[4]....
        /*00b8*/ 	.word	0x00000290
        /*00bc*/ 	.word	0x000000ff
        /*00c0*/ 	.word	0x00000010
        /*00c4*/ 	.short	0x0100
        /*00c6*/ 	.byte	0x08
	.zero		1


	//   ....[5]....
        /*00c8*/ 	.word	0x000002a0
        /*00cc*/ 	.word	0x000000ff
        /*00d0*/ 	.word	0x00000138
        /*00d4*/ 	.short	0x0100
        /*00d6*/ 	.byte	0x08
	.zero		1


	//   ....[6]....
        /*00d8*/ 	.word	0x000002b0
        /*00dc*/ 	.word	0x000000ff
        /*00e0*/ 	.word	0x00000018
        /*00e4*/ 	.short	0x0100
        /*00e6*/ 	.byte	0x08
	.zero		1


	//   ....[7]....
        /*00e8*/ 	.word	0x000002c0
        /*00ec*/ 	.word	0x000000ff
        /*00f0*/ 	.word	0x00000140
        /*00f4*/ 	.short	0x0100
        /*00f6*/ 	.byte	0x08
	.zero		1


	//   ....[8]....
        /*00f8*/ 	.word	0x000002d0
        /*00fc*/ 	.word	0x000000ff
        /*0100*/ 	.word	0x00000020
        /*0104*/ 	.short	0x0100
        /*0106*/ 	.byte	0x08
	.zero		1


	//   ....[9]....
        /*0108*/ 	.word	0x000002e0
        /*010c*/ 	.word	0x000000ff
        /*0110*/ 	.word	0x00000148
        /*0114*/ 	.short	0x0100
        /*0116*/ 	.byte	0x08
	.zero		1


	//   ....[10]....
        /*0118*/ 	.word	0x000002f0
        /*011c*/ 	.word	0x000000ff
        /*0120*/ 	.word	0x00000028
        /*0124*/ 	.short	0x0100
        /*0126*/ 	.byte	0x08
	.zero		1


	//   ....[11]....
        /*0128*/ 	.word	0x00000300
        /*012c*/ 	.word	0x000000ff
        /*0130*/ 	.word	0x00000150
        /*0134*/ 	.short	0x0100
        /*0136*/ 	.byte	0x08
	.zero		1


	//   ....[12]....
        /*0138*/ 	.word	0x00000310
        /*013c*/ 	.word	0x000000ff
        /*0140*/ 	.word	0x00000030
        /*0144*/ 	.short	0x0100
        /*0146*/ 	.byte	0x08
	.zero		1


	//   ....[13]....
        /*0148*/ 	.word	0x00000320
        /*014c*/ 	.word	0x000000ff
        /*0150*/ 	.word	0x00000158
        /*0154*/ 	.short	0x0100
        /*0156*/ 	.byte	0x08
	.zero		1


	//   ....[14]....
        /*0158*/ 	.word	0x00000330
        /*015c*/ 	.word	0x000000ff
        /*0160*/ 	.word	0x00000038
        /*0164*/ 	.short	0x0100
        /*0166*/ 	.byte	0x08
	.zero		1


	//   ....[15]....
        /*0168*/ 	.word	0x00000340
        /*016c*/ 	.word	0x000000ff
        /*0170*/ 	.word	0x00000160
        /*0174*/ 	.short	0x0100
        /*0176*/ 	.byte	0x08
	.zero		1


	//   ....[16]....
        /*0178*/ 	.word	0x00000350
        /*017c*/ 	.word	0x000000ff
        /*0180*/ 	.word	0x00000040
        /*0184*/ 	.short	0x0100
        /*0186*/ 	.byte	0x08
	.zero		1


	//   ....[17]....
        /*0188*/ 	.word	0x00000360
        /*018c*/ 	.word	0x000000ff
        /*0190*/ 	.word	0x00000168
        /*0194*/ 	.short	0x0100
        /*0196*/ 	.byte	0x08
	.zero		1


	//   ....[18]....
        /*0198*/ 	.word	0x00000370
        /*019c*/ 	.word	0x000000ff
        /*01a0*/ 	.word	0x00000048
        /*01a4*/ 	.short	0x0100
        /*01a6*/ 	.byte	0x08
	.zero		1


	//   ....[19]....
        /*01a8*/ 	.word	0x00000380
        /*01ac*/ 	.word	0x000000ff
        /*01b0*/ 	.word	0x00000170
        /*01b4*/ 	.short	0x0100
        /*01b6*/ 	.byte	0x08
	.zero		1


	//   ....[20]....
        /*01b8*/ 	.word	0x00000390
        /*01bc*/ 	.word	0x000000ff
        /*01c0*/ 	.word	0x00000050
        /*01c4*/ 	.short	0x0100
        /*01c6*/ 	.byte	0x08
	.zero		1


	//   ....[21]....
        /*01c8*/ 	.word	0x000003a0
        /*01cc*/ 	.word	0x000000ff
        /*01d0*/ 	.word	0x00000178
        /*01d4*/ 	.short	0x0100
        /*01d6*/ 	.byte	0x08
	.zero		1


	//   ....[22]....
        /*01d8*/ 	.word	0x000003b0
        /*01dc*/ 	.word	0x000000ff
        /*01e0*/ 	.word	0x00000058
        /*01e4*/ 	.short	0x0100
        /*01e6*/ 	.byte	0x08
	.zero		1


	//   ....[23]....
        /*01e8*/ 	.word	0x000003c0
        /*01ec*/ 	.word	0x000000ff
        /*01f0*/ 	.word	0x00000180
        /*01f4*/ 	.short	0x0100
        /*01f6*/ 	.byte	0x08
	.zero		1


	//   ....[24]....
        /*01f8*/ 	.word	0x000003d0
        /*01fc*/ 	.word	0x000000ff
        /*0200*/ 	.word	0x00000060
        /*0204*/ 	.short	0x0100
        /*0206*/ 	.byte	0x08
	.zero		1


	//   ....[25]....
        /*0208*/ 	.word	0x000003e0
        /*020c*/ 	.word	0x000000ff
        /*0210*/ 	.word	0x00000188
        /*0214*/ 	.short	0x0100
        /*0216*/ 	.byte	0x08
	.zero		1


	//   ....[26]....
        /*0218*/ 	.word	0x000003f0
        /*021c*/ 	.word	0x000000ff
        /*0220*/ 	.word	0x00000068
        /*0224*/ 	.short	0x0100
        /*0226*/ 	.byte	0x08
	.zero		1


	//   ....[27]....
        /*0228*/ 	.word	0x00000400
        /*022c*/ 	.word	0x000000ff
        /*0230*/ 	.word	0x00000190
        /*0234*/ 	.short	0x0100
        /*0236*/ 	.byte	0x08
	.zero		1


	//   ....[28]....
        /*0238*/ 	.word	0x00000410
        /*023c*/ 	.word	0x000000ff
        /*0240*/ 	.word	0x00000070
        /*0244*/ 	.short	0x0100
        /*0246*/ 	.byte	0x08
	.zero		1


	//   ....[29]....
        /*0248*/ 	.word	0x00000420
        /*024c*/ 	.word	0x000000ff
        /*0250*/ 	.word	0x00000198
        /*0254*/ 	.short	0x0100
        /*0256*/ 	.byte	0x08
	.zero		1


	//   ....[30]....
        /*0258*/ 	.word	0x00000430
        /*025c*/ 	.word	0x000000ff
        /*0260*/ 	.word	0x00000078
        /*0264*/ 	.short	0x0100
        /*0266*/ 	.byte	0x08
	.zero		1


	//   ....[31]....
        /*0268*/ 	.word	0x00000440
        /*026c*/ 	.word	0x000000ff
        /*0270*/ 	.word	0x000001a0
        /*0274*/ 	.short	0x0100
        /*0276*/ 	.byte	0x08
	.zero		1


	//   ....[32]....
        /*0278*/ 	.word	0x00000450
        /*027c*/ 	.word	0x000000ff
        /*0280*/ 	.word	0x00000080
        /*0284*/ 	.short	0x0100
        /*0286*/ 	.byte	0x08
	.zero		1


	//   ....[33]....
        /*0288*/ 	.word	0x00000460
        /*028c*/ 	.word	0x000000ff
        /*0290*/ 	.word	0x000001a8
        /*0294*/ 	.short	0x0100
        /*0296*/ 	.byte	0x08
	.zero		1


	//   ....[34]....
        /*0298*/ 	.word	0x00000470
        /*029c*/ 	.word	0x000000ff
        /*02a0*/ 	.word	0x00000088
        /*02a4*/ 	.short	0x0100
        /*02a6*/ 	.byte	0x08
	.zero		1


	//   ....[35]....
        /*02a8*/ 	.word	0x00000480
        /*02ac*/ 	.word	0x000000ff
        /*02b0*/ 	.word	0x000001b0
        /*02b4*/ 	.short	0x0100
        /*02b6*/ 	.byte	0x08
	.zero		1


	//   ....[36]....
        /*02b8*/ 	.word	0x00000490
        /*02bc*/ 	.word	0x000000ff
        /*02c0*/ 	.word	0x00000090
        /*02c4*/ 	.short	0x0100
        /*02c6*/ 	.byte	0x08
	.zero		1


	//   ....[37]....
        /*02c8*/ 	.word	0x000004a0
        /*02cc*/ 	.word	0x000000ff
        /*02d0*/ 	.word	0x000001b8
        /*02d4*/ 	.short	0x0100
        /*02d6*/ 	.byte	0x08
	.zero		1


	//   ....[38]....
        /*02d8*/ 	.word	0x000004b0
        /*02dc*/ 	.word	0x000000ff
        /*02e0*/ 	.word	0x00000098
        /*02e4*/ 	.short	0x0100
        /*02e6*/ 	.byte	0x08
	.zero		1


	//   ....[39]....
        /*02e8*/ 	.word	0x000004c0
        /*02ec*/ 	.word	0x000000ff
        /*02f0*/ 	.word	0x000001c0
        /*02f4*/ 	.short	0x0100
        /*02f6*/ 	.byte	0x08
	.zero		1


	//   ....[40]....
        /*02f8*/ 	.word	0x000004d0
        /*02fc*/ 	.word	0x000000ff
        /*0300*/ 	.word	0x000000a0
        /*0304*/ 	.short	0x0100
        /*0306*/ 	.byte	0x08
	.zero		1


	//   ....[41]....
        /*0308*/ 	.word	0x000004e0
        /*030c*/ 	.word	0x000000ff
        /*0310*/ 	.word	0x000001c8
        /*0314*/ 	.short	0x0100
        /*0316*/ 	.byte	0x08
	.zero		1


	//   ....[42]....
        /*0318*/ 	.word	0x000004f0
        /*031c*/ 	.word	0x000000ff
        /*0320*/ 	.word	0x000000a8
        /*0324*/ 	.short	0x0100
        /*0326*/ 	.byte	0x08
	.zero		1


	//   ....[43]....
        /*0328*/ 	.word	0x00000500
        /*032c*/ 	.word	0x000000ff
        /*0330*/ 	.word	0x000001d0
        /*0334*/ 	.short	0x0100
        /*0336*/ 	.byte	0x08
	.zero		1


	//   ....[44]....
        /*0338*/ 	.word	0x00000510
        /*033c*/ 	.word	0x000000ff
        /*0340*/ 	.word	0x000000b0
        /*0344*/ 	.short	0x0100
        /*0346*/ 	.byte	0x08
	.zero		1


	//   ....[45]....
        /*0348*/ 	.word	0x00000520
        /*034c*/ 	.word	0x000000ff
        /*0350*/ 	.word	0x000001d8
        /*0354*/ 	.short	0x0100
        /*0356*/ 	.byte	0x08
	.zero		1


	//   ....[46]....
        /*0358*/ 	.word	0x00000530
        /*035c*/ 	.word	0x000000ff
        /*0360*/ 	.word	0x000000b8
        /*0364*/ 	.short	0x0100
        /*0366*/ 	.byte	0x08
	.zero		1


	//   ....[47]....
        /*0368*/ 	.word	0x00000540
        /*036c*/ 	.word	0x000000ff
        /*0370*/ 	.word	0x000001e0
        /*0374*/ 	.short	0x0100
        /*0376*/ 	.byte	0x08
	.zero		1


	//   ....[48]....
        /*0378*/ 	.word	0x00000550
        /*037c*/ 	.word	0x000000ff
        /*0380*/ 	.word	0x000000c0
        /*0384*/ 	.short	0x0100
        /*0386*/ 	.byte	0x08
	.zero		1


	//   ....[49]....
        /*0388*/ 	.word	0x00000560
        /*038c*/ 	.word	0x000000ff
        /*0390*/ 	.word	0x000001e8
        /*0394*/ 	.short	0x0100
        /*0396*/ 	.byte	0x08
	.zero		1


	//   ....[50]....
        /*0398*/ 	.word	0x00000570
        /*039c*/ 	.word	0x000000ff
        /*03a0*/ 	.word	0x000000c8
        /*03a4*/ 	.short	0x0100
        /*03a6*/ 	.byte	0x08
	.zero		1


	//   ....[51]....
        /*03a8*/ 	.word	0x00000580
        /*03ac*/ 	.word	0x000000ff
        /*03b0*/ 	.word	0x000001f0
        /*03b4*/ 	.short	0x0100
        /*03b6*/ 	.byte	0x08
	.zero		1


	//   ....[52]....
        /*03b8*/ 	.word	0x00000590
        /*03bc*/ 	.word	0x000000ff
        /*03c0*/ 	.word	0x000000d0
        /*03c4*/ 	.short	0x0100
        /*03c6*/ 	.byte	0x08
	.zero		1


	//   ....[53]....
        /*03c8*/ 	.word	0x000005a0
        /*03cc*/ 	.word	0x000000ff
        /*03d0*/ 	.word	0x000001f8
        /*03d4*/ 	.short	0x0100
        /*03d6*/ 	.byte	0x08
	.zero		1


	//   ....[54]....
        /*03d8*/ 	.word	0x000005b0
        /*03dc*/ 	.word	0x000000ff
        /*03e0*/ 	.word	0x000000d8
        /*03e4*/ 	.short	0x0100
        /*03e6*/ 	.byte	0x08
	.zero		1


	//   ....[55]....
        /*03e8*/ 	.word	0x000005c0
        /*03ec*/ 	.word	0x000000ff
        /*03f0*/ 	.word	0x00000200
        /*03f4*/ 	.short	0x0100
        /*03f6*/ 	.byte	0x08
	.zero		1


	//   ....[56]....
        /*03f8*/ 	.word	0x000005d0
        /*03fc*/ 	.word	0x000000ff
        /*0400*/ 	.word	0x000000e0
        /*0404*/ 	.short	0x0100
        /*0406*/ 	.byte	0x08
	.zero		1


	//   ....[57]....
        /*0408*/ 	.word	0x000005e0
        /*040c*/ 	.word	0x000000ff
        /*0410*/ 	.word	0x00000208
        /*0414*/ 	.short	0x0100
        /*0416*/ 	.byte	0x08
	.zero		1


	//   ....[58]....
        /*0418*/ 	.word	0x000005f0
        /*041c*/ 	.word	0x000000ff
        /*0420*/ 	.word	0x000000e8
        /*0424*/ 	.short	0x0100
        /*0426*/ 	.byte	0x08
	.zero		1


	//   ....[59]....
        /*0428*/ 	.word	0x00000600
        /*042c*/ 	.word	0x000000ff
        /*0430*/ 	.word	0x00000210
        /*0434*/ 	.short	0x0100
        /*0436*/ 	.byte	0x08
	.zero		1


	//   ....[60]....
        /*0438*/ 	.word	0x00000610
        /*043c*/ 	.word	0x000000ff
        /*0440*/ 	.word	0x000000f0
        /*0444*/ 	.short	0x0100
        /*0446*/ 	.byte	0x08
	.zero		1


	//   ....[61]....
        /*0448*/ 	.word	0x00000620
        /*044c*/ 	.word	0x000000ff
        /*0450*/ 	.word	0x00000218
        /*0454*/ 	.short	0x0100
        /*0456*/ 	.byte	0x08
	.zero		1


	//   ....[62]....
        /*0458*/ 	.word	0x00000630
        /*045c*/ 	.word	0x000000ff
        /*0460*/ 	.word	0x000000f8
        /*0464*/ 	.short	0x0100
        /*0466*/ 	.byte	0x08
	.zero		1


	//   ....[63]....
        /*0468*/ 	.word	0x00000640
        /*046c*/ 	.word	0x000000ff
        /*0470*/ 	.word	0x00000220
        /*0474*/ 	.short	0x0100
        /*0476*/ 	.byte	0x08
	.zero		1


	//   ....[64]....
        /*0478*/ 	.word	0x00000650
        /*047c*/ 	.word	0x000000ff
        /*0480*/ 	.word	0x00000100
        /*0484*/ 	.short	0x0100
        /*0486*/ 	.byte	0x08
	.zero		1


	//   ....[65]....
        /*0488*/ 	.word	0x00000660
        /*048c*/ 	.word	0x000000ff
        /*0490*/ 	.word	0x00000228
        /*0494*/ 	.short	0x0100
        /*0496*/ 	.byte	0x08
	.zero		1


	//   ....[66]....
        /*0498*/ 	.word	0x00000670
        /*049c*/ 	.word	0x000000ff
        /*04a0*/ 	.word	0x00000108
        /*04a4*/ 	.short	0x0100
        /*04a6*/ 	.byte	0x08
	.zero		1


	//   ....[67]....
        /*04a8*/ 	.word	0x00000680
        /*04ac*/ 	.word	0x000000ff
        /*04b0*/ 	.word	0x00000230
        /*04b4*/ 	.short	0x0100
        /*04b6*/ 	.byte	0x08
	.zero		1


	//   ....[68]....
        /*04b8*/ 	.word	0x00000690
        /*04bc*/ 	.word	0x000000ff
        /*04c0*/ 	.word	0x00000110
        /*04c4*/ 	.short	0x0100
        /*04c6*/ 	.byte	0x08
	.zero		1


	//   ....[69]....
        /*04c8*/ 	.word	0x000006a0
        /*04cc*/ 	.word	0x000000ff
        /*04d0*/ 	.word	0x00000238
        /*04d4*/ 	.short	0x0100
        /*04d6*/ 	.byte	0x08
	.zero		1


	//   ....[70]....
        /*04d8*/ 	.word	0x000006b0
        /*04dc*/ 	.word	0x000000ff
        /*04e0*/ 	.word	0x00000118
        /*04e4*/ 	.short	0x0100
        /*04e6*/ 	.byte	0x08
	.zero		1


	//   ....[71]....
        /*04e8*/ 	.word	0x000006c0
        /*04ec*/ 	.word	0x000000ff
        /*04f0*/ 	.word	0x00000240
        /*04f4*/ 	.short	0x0100
        /*04f6*/ 	.byte	0x08
	.zero		1


	//   ....[72]....
        /*04f8*/ 	.word	0x000006d0
        /*04fc*/ 	.word	0x000000ff
        /*0500*/ 	.word	0x00000120
        /*0504*/ 	.short	0x0100
        /*0506*/ 	.byte	0x08
	.zero		1


	//   ....[73]....
        /*0508*/ 	.word	0x000006e0
        /*050c*/ 	.word	0x000000ff
        /*0510*/ 	.word	0x00000248
        /*0514*/ 	.short	0x0100
        /*0516*/ 	.byte	0x08
	.zero		1


	//   ....[74]....
        /*0518*/ 	.word	0x00000b60
        /*051c*/ 	.word	0x000000ff
        /*0520*/ 	.word	0x00000260
        /*0524*/ 	.short	0x0100
        /*0526*/ 	.byte	0x06
	.zero		1


	//   ....[75]....
        /*0528*/ 	.word	0x00000bf0
        /*052c*/ 	.word	0x000000ff
        /*0530*/ 	.word	0x00000268
        /*0534*/ 	.short	0x0100
        /*0536*/ 	.byte	0x06
	.zero		1


	//   ....[76]....
        /*0538*/ 	.word	0x00001a10
        /*053c*/ 	.word	0x000000ff
        /*0540*/ 	.word	0x00000000
        /*0544*/ 	.short	0x010a
        /*0546*/ 	.byte	0x06
	.zero		1


	//   ....[77]....
        /*0548*/ 	.word	0x00001a50
        /*054c*/ 	.word	0x000000ff
        /*0550*/ 	.word	0x00000000
        /*0554*/ 	.short	0x010a
        /*0556*/ 	.byte	0x06
	.zero		1


	//   ....[78]....
        /*0558*/ 	.word	0x00002040
        /*055c*/ 	.word	0x000000ff
        /*0560*/ 	.word	0x00000000
        /*0564*/ 	.short	0x010a
        /*0566*/ 	.byte	0x0c
	.zero		1


	//   ....[79]....
        /*0568*/ 	.word	0x00002080
        /*056c*/ 	.word	0x000000ff
        /*0570*/ 	.word	0x00000000
        /*0574*/ 	.short	0x010a
        /*0576*/ 	.byte	0x0c
	.zero		1


	//   ....[80]....
        /*0578*/ 	.word	0x00002460
        /*057c*/ 	.word	0x0000000a
        /*0580*/ 	.word	0x00000000
        /*0584*/ 	.short	0x0101
        /*0586*/ 	.byte	0x3f
	.zero		1


	//   ....[81]....
        /*0588*/ 	.word	0x00002920
        /*058c*/ 	.word	0x00000008
        /*0590*/ 	.word	0x00000000
        /*0594*/ 	.short	0x0101
        /*0596*/ 	.byte	0x3f
	.zero		1


	//   ....[82]....
        /*0598*/ 	.word	0x00006320
        /*059c*/ 	.word	0x00000012
        /*05a0*/ 	.word	0x00000128
        /*05a4*/ 	.short	0x010a
        /*05a6*/ 	.byte	0x3f
	.zero		1


	//   ....[83]....
        /*05a8*/ 	.word	0x00006720
        /*05ac*/ 	.word	0x00000008
        /*05b0*/ 	.word	0x00000268
        /*05b4*/ 	.short	0x0101
        /*05b6*/ 	.byte	0x3f
	.zero		1


	//   ....[84]....
        /*05b8*/ 	.word	0x00006e00
        /*05bc*/ 	.word	0x00000007
        /*05c0*/ 	.word	0x00000000
        /*05c4*/ 	.short	0x010a
        /*05c6*/ 	.byte	0x3f
	.zero		1


	//   ....[85]....
        /*05c8*/ 	.word	0x00006e80
        /*05cc*/ 	.word	0x00000006
        /*05d0*/ 	.word	0x00000000
        /*05d4*/ 	.short	0x010a
        /*05d6*/ 	.byte	0x3f
	.zero		1


	//   ....[86]....
        /*05d8*/ 	.word	0x00006f10
        /*05dc*/ 	.word	0x00000007
        /*05e0*/ 	.word	0x00000000
        /*05e4*/ 	.short	0x010a
        /*05e6*/ 	.byte	0x3f
	.zero		1


	//   ....[87]....
        /*05e8*/ 	.word	0x00006fa0
        /*05ec*/ 	.word	0x00000006
        /*05f0*/ 	.word	0x00000000
        /*05f4*/ 	.short	0x010a
        /*05f6*/ 	.byte	0x3f
	.zero		1


	//   ....[88]....
        /*05f8*/ 	.word	0x00007030
        /*05fc*/ 	.word	0x00000007
        /*0600*/ 	.word	0x00000000
        /*0604*/ 	.short	0x010a
        /*0606*/ 	.byte	0x3f
	.zero		1


	//   ....[89]....
        /*0608*/ 	.word	0x000070c0
        /*060c*/ 	.word	0x00000006
        /*0610*/ 	.word	0x00000000
        /*0614*/ 	.short	0x010a
        /*0616*/ 	.byte	0x3f
	.zero		1


	//   ....[90]....
        /*0618*/ 	.word	0x00007150
        /*061c*/ 	.word	0x00000007
        /*0620*/ 	.word	0x00000000
        /*0624*/ 	.short	0x010a
        /*0626*/ 	.byte	0x3f
	.zero		1


	//   ....[91]....
        /*0628*/ 	.word	0x000071e0
        /*062c*/ 	.word	0x00000006
        /*0630*/ 	.word	0x00000000
        /*0634*/ 	.short	0x010a
        /*0636*/ 	.byte	0x3f
	.zero		1


	//   ....[92]....
        /*0638*/ 	.word	0x00007270
        /*063c*/ 	.word	0x00000007
        /*0640*/ 	.word	0x00000000
        /*0644*/ 	.short	0x010a
        /*0646*/ 	.byte	0x3f
	.zero		1


	//   ....[93]....
        /*0648*/ 	.word	0x00007300
        /*064c*/ 	.word	0x00000006
        /*0650*/ 	.word	0x00000000
        /*0654*/ 	.short	0x010a
        /*0656*/ 	.byte	0x3f
	.zero		1


	//   ....[94]....
        /*0658*/ 	.word	0x00007390
        /*065c*/ 	.word	0x00000007
        /*0660*/ 	.word	0x00000000
        /*0664*/ 	.short	0x010a
        /*0666*/ 	.byte	0x3f
	.zero		1


	//   ....[95]....
        /*0668*/ 	.word	0x00007420
        /*066c*/ 	.word	0x00000006
        /*0670*/ 	.word	0x00000000
        /*0674*/ 	.short	0x010a
        /*0676*/ 	.byte	0x3f
	.zero		1


	//   ....[96]....
        /*0678*/ 	.word	0x000074b0
        /*067c*/ 	.word	0x00000007
        /*0680*/ 	.word	0x00000000
        /*0684*/ 	.short	0x010a
        /*0686*/ 	.byte	0x3f
	.zero		1


	//   ....[97]....
        /*0688*/ 	.word	0x00007540
        /*068c*/ 	.word	0x00000006
        /*0690*/ 	.word	0x00000000
        /*0694*/ 	.short	0x010a
        /*0696*/ 	.byte	0x3f
	.zero		1


	//   ....[98]....
        /*0698*/ 	.word	0x000075d0
        /*069c*/ 	.word	0x00000007
        /*06a0*/ 	.word	0x00000000
        /*06a4*/ 	.short	0x010a
        /*06a6*/ 	.byte	0x3f
	.zero		1


	//   ....[99]....
        /*06a8*/ 	.word	0x00007660
        /*06ac*/ 	.word	0x00000006
        /*06b0*/ 	.word	0x00000000
        /*06b4*/ 	.short	0x010a
        /*06b6*/ 	.byte	0x3f
	.zero		1


	//   ....[100]....
        /*06b8*/ 	.word	0x000076f0
        /*06bc*/ 	.word	0x00000007
        /*06c0*/ 	.word	0x00000000
        /*06c4*/ 	.short	0x010a
        /*06c6*/ 	.byte	0x3f
	.zero		1


	//   ....[101]....
        /*06c8*/ 	.word	0x00007780
        /*06cc*/ 	.word	0x00000006
        /*06d0*/ 	.word	0x00000000
        /*06d4*/ 	.short	0x010a
        /*06d6*/ 	.byte	0x3f
	.zero		1


	//   ....[102]....
        /*06d8*/ 	.word	0x00007810
        /*06dc*/ 	.word	0x00000007
        /*06e0*/ 	.word	0x00000000
        /*06e4*/ 	.short	0x010a
        /*06e6*/ 	.byte	0x3f
	.zero		1


	//   ....[103]....
        /*06e8*/ 	.word	0x000078a0
        /*06ec*/ 	.word	0x00000006
        /*06f0*/ 	.word	0x00000000
        /*06f4*/ 	.short	0x010a
        /*06f6*/ 	.byte	0x3f
	.zero		1


	//   ....[104]....
        /*06f8*/ 	.word	0x00007930
        /*06fc*/ 	.word	0x00000007
        /*0700*/ 	.word	0x00000000
        /*0704*/ 	.short	0x010a
        /*0706*/ 	.byte	0x3f
	.zero		1


	//   ....[105]....
        /*0708*/ 	.word	0x000079c0
        /*070c*/ 	.word	0x00000006
        /*0710*/ 	.word	0x00000000
        /*0714*/ 	.short	0x010a
        /*0716*/ 	.byte	0x3f
	.zero		1


	//   ....[106]....
        /*0718*/ 	.word	0x00007a50
        /*071c*/ 	.word	0x00000007
        /*0720*/ 	.word	0x00000000
        /*0724*/ 	.short	0x010a
        /*0726*/ 	.byte	0x3f
	.zero		1


	//   ....[107]....
        /*0728*/ 	.word	0x00007ae0
        /*072c*/ 	.word	0x00000006
        /*0730*/ 	.word	0x00000000
        /*0734*/ 	.short	0x010a
        /*0736*/ 	.byte	0x3f
	.zero		1


	//   ....[108]....
        /*0738*/ 	.word	0x00007b70
        /*073c*/ 	.word	0x00000007
        /*0740*/ 	.word	0x00000000
        /*0744*/ 	.short	0x010a
        /*0746*/ 	.byte	0x3f
	.zero		1


	//   ....[109]....
        /*0748*/ 	.word	0x00007c00
        /*074c*/ 	.word	0x00000006
        /*0750*/ 	.word	0x00000000
        /*0754*/ 	.short	0x010a
        /*0756*/ 	.byte	0x3f
	.zero		1


	//   ....[110]....
        /*0758*/ 	.word	0x00007c90
        /*075c*/ 	.word	0x00000007
        /*0760*/ 	.word	0x00000000
        /*0764*/ 	.short	0x010a
        /*0766*/ 	.byte	0x3f
	.zero		1


	//   ....[111]....
        /*0768*/ 	.word	0x00007d20
        /*076c*/ 	.word	0x00000006
        /*0770*/ 	.word	0x00000000
        /*0774*/ 	.short	0x010a
        /*0776*/ 	.byte	0x3f
	.zero		1


	//   ....[112]....
        /*0778*/ 	.word	0x00007db0
        /*077c*/ 	.word	0x00000007
        /*0780*/ 	.word	0x00000000
        /*0784*/ 	.short	0x010a
        /*0786*/ 	.byte	0x3f
	.zero		1


	//   ....[113]....
        /*0788*/ 	.word	0x00007e40
        /*078c*/ 	.word	0x00000006
        /*0790*/ 	.word	0x00000000
        /*0794*/ 	.short	0x010a
        /*0796*/ 	.byte	0x3f
	.zero		1


	//   ....[114]....
        /*0798*/ 	.word	0x00007ed0
        /*079c*/ 	.word	0x00000007
        /*07a0*/ 	.word	0x00000000
        /*07a4*/ 	.short	0x010a
        /*07a6*/ 	.byte	0x3f
	.zero		1


	//   ....[115]....
        /*07a8*/ 	.word	0x00007f60
        /*07ac*/ 	.word	0x00000006
        /*07b0*/ 	.word	0x00000000
        /*07b4*/ 	.short	0x010a
        /*07b6*/ 	.byte	0x3f
	.zero		1


	//   ....[116]....
        /*07b8*/ 	.word	0x00007ff0
        /*07bc*/ 	.word	0x00000007
        /*07c0*/ 	.word	0x00000000
        /*07c4*/ 	.short	0x010a
        /*07c6*/ 	.byte	0x3f
	.zero		1


	//   ....[117]....
        /*07c8*/ 	.word	0x00008080
        /*07cc*/ 	.word	0x00000006
        /*07d0*/ 	.word	0x00000000
        /*07d4*/ 	.short	0x010a
        /*07d6*/ 	.byte	0x3f
	.zero		1


	//   ....[118]....
        /*07d8*/ 	.word	0x00008110
        /*07dc*/ 	.word	0x00000007
        /*07e0*/ 	.word	0x00000000
        /*07e4*/ 	.short	0x010a
        /*07e6*/ 	.byte	0x3f
	.zero		1


	//   ....[119]....
        /*07e8*/ 	.word	0x000081a0
        /*07ec*/ 	.word	0x00000006
        /*07f0*/ 	.word	0x00000000
        /*07f4*/ 	.short	0x010a
        /*07f6*/ 	.byte	0x3f
	.zero		1


	//   ....[120]....
        /*07f8*/ 	.word	0x00008230
        /*07fc*/ 	.word	0x00000005
        /*0800*/ 	.word	0x00000000
        /*0804*/ 	.short	0x010a
        /*0806*/ 	.byte	0x3f
	.zero		1


	//   ....[121]....
        /*0808*/ 	.word	0x000082a0
        /*080c*/ 	.word	0x00000009
        /*0810*/ 	.word	0x00000000
        /*0814*/ 	.short	0x010a
        /*0816*/ 	.byte	0x3f
	.zero		1


	//   ....[122]....
        /*0818*/ 	.word	0x00008300
        /*081c*/ 	.word	0x0000000b
        /*0820*/ 	.word	0x00000000
        /*0824*/ 	.short	0x010a
        /*0826*/ 	.byte	0x3f
	.zero		1


	//   ....[123]....
        /*0828*/ 	.word	0x000083d0
        /*082c*/ 	.word	0x00000012
        /*0830*/ 	.word	0x00000128
        /*0834*/ 	.short	0x010a
        /*0836*/ 	.byte	0x3f
	.zero		1


	//   ....[124]....
        /*0838*/ 	.word	0x000084a0
        /*083c*/ 	.word	0x00000007
        /*0840*/ 	.word	0x00000000
        /*0844*/ 	.short	0x010a
        /*0846*/ 	.byte	0x3f
	.zero		1


	//   ....[125]....
        /*0848*/ 	.word	0x000084f0
        /*084c*/ 	.word	0x00000006
        /*0850*/ 	.word	0x00000000
        /*0854*/ 	.short	0x010a
        /*0856*/ 	.byte	0x3f
	.zero		1


	//   ....[126]....
        /*0858*/ 	.word	0x00008540
        /*085c*/ 	.word	0x00000007
        /*0860*/ 	.word	0x00000000
        /*0864*/ 	.short	0x010a
        /*0866*/ 	.byte	0x3f
	.zero		1


	//   ....[127]....
        /*0868*/ 	.word	0x00008590
        /*086c*/ 	.word	0x00000006
        /*0870*/ 	.word	0x00000000
        /*0874*/ 	.short	0x010a
        /*0876*/ 	.byte	0x3f
	.zero		1


	//   ....[128]....
        /*0878*/ 	.word	0x000085e0
        /*087c*/ 	.word	0x00000007
        /*0880*/ 	.word	0x00000000
        /*0884*/ 	.short	0x010a
        /*0886*/ 	.byte	0x3f
	.zero		1


	//   ....[129]....
        /*0888*/ 	.word	0x00008630
        /*088c*/ 	.word	0x00000006
        /*0890*/ 	.word	0x00000000
        /*0894*/ 	.short	0x010a
        /*0896*/ 	.byte	0x3f
	.zero		1


	//   ....[130]....
        /*0898*/ 	.word	0x00008680
        /*089c*/ 	.word	0x00000007
        /*08a0*/ 	.word	0x00000000
        /*08a4*/ 	.short	0x010a
        /*08a6*/ 	.byte	0x3f
	.zero		1


	//   ....[131]....
        /*08a8*/ 	.word	0x000086d0
        /*08ac*/ 	.word	0x00000006
        /*08b0*/ 	.word	0x00000000
        /*08b4*/ 	.short	0x010a
        /*08b6*/ 	.byte	0x3f
	.zero		1


	//   ....[132]....
        /*08b8*/ 	.word	0x00008720
        /*08bc*/ 	.word	0x00000007
        /*08c0*/ 	.word	0x00000000
        /*08c4*/ 	.short	0x010a
        /*08c6*/ 	.byte	0x3f
	.zero		1


	//   ....[133]....
        /*08c8*/ 	.word	0x00008770
        /*08cc*/ 	.word	0x00000006
        /*08d0*/ 	.word	0x00000000
        /*08d4*/ 	.short	0x010a
        /*08d6*/ 	.byte	0x3f
	.zero		1


	//   ....[134]....
        /*08d8*/ 	.word	0x000087c0
        /*08dc*/ 	.word	0x00000007
        /*08e0*/ 	.word	0x00000000
        /*08e4*/ 	.short	0x010a
        /*08e6*/ 	.byte	0x3f
	.zero		1


	//   ....[135]....
        /*08e8*/ 	.word	0x00008810
        /*08ec*/ 	.word	0x00000006
        /*08f0*/ 	.word	0x00000000
        /*08f4*/ 	.short	0x010a
        /*08f6*/ 	.byte	0x3f
	.zero		1


	//   ....[136]....
        /*08f8*/ 	.word	0x00008860
        /*08fc*/ 	.word	0x00000007
        /*0900*/ 	.word	0x00000000
        /*0904*/ 	.short	0x010a
        /*0906*/ 	.byte	0x3f
	.zero		1


	//   ....[137]....
        /*0908*/ 	.word	0x000088b0
        /*090c*/ 	.word	0x00000006
        /*0910*/ 	.word	0x00000000
        /*0914*/ 	.short	0x010a
        /*0916*/ 	.byte	0x3f
	.zero		1


	//   ....[138]....
        /*0918*/ 	.word	0x00008900
        /*091c*/ 	.word	0x00000007
        /*0920*/ 	.word	0x00000000
        /*0924*/ 	.short	0x010a
        /*0926*/ 	.byte	0x3f
	.zero		1


	//   ....[139]....
        /*0928*/ 	.word	0x00008950
        /*092c*/ 	.word	0x00000006
        /*0930*/ 	.word	0x00000000
        /*0934*/ 	.short	0x010a
        /*0936*/ 	.byte	0x3f
	.zero		1


	//   ....[140]....
        /*0938*/ 	.word	0x000089a0
        /*093c*/ 	.word	0x00000007
        /*0940*/ 	.word	0x00000000
        /*0944*/ 	.short	0x010a
        /*0946*/ 	.byte	0x3f
	.zero		1


	//   ....[141]....
        /*0948*/ 	.word	0x000089f0
        /*094c*/ 	.word	0x00000006
        /*0950*/ 	.word	0x00000000
        /*0954*/ 	.short	0x010a
        /*0956*/ 	.byte	0x3f
	.zero		1


	//   ....[142]....
        /*0958*/ 	.word	0x00008a40
        /*095c*/ 	.word	0x00000007
        /*0960*/ 	.word	0x00000000
        /*0964*/ 	.short	0x010a
        /*0966*/ 	.byte	0x3f
	.zero		1


	//   ....[143]....
        /*0968*/ 	.word	0x00008a90
        /*096c*/ 	.word	0x00000006
        /*0970*/ 	.word	0x00000000
        /*0974*/ 	.short	0x010a
        /*0976*/ 	.byte	0x3f
	.zero		1


	//   ....[144]....
        /*0978*/ 	.word	0x00008ae0
        /*097c*/ 	.word	0x00000007
        /*0980*/ 	.word	0x00000000
        /*0984*/ 	.short	0x010a
        /*0986*/ 	.byte	0x3f
	.zero		1


	//   ....[145]....
        /*0988*/ 	.word	0x00008b30
        /*098c*/ 	.word	0x00000006
        /*0990*/ 	.word	0x00000000
        /*0994*/ 	.short	0x010a
        /*0996*/ 	.byte	0x3f
	.zero		1


	//   ....[146]....
        /*0998*/ 	.word	0x00008b80
        /*099c*/ 	.word	0x00000007
        /*09a0*/ 	.word	0x00000000
        /*09a4*/ 	.short	0x010a
        /*09a6*/ 	.byte	0x3f
	.zero		1


	//   ....[147]....
        /*09a8*/ 	.word	0x00008bd0
        /*09ac*/ 	.word	0x00000006
        /*09b0*/ 	.word	0x00000000
        /*09b4*/ 	.short	0x010a
        /*09b6*/ 	.byte	0x3f
	.zero		1


	//   ....[148]....
        /*09b8*/ 	.word	0x00008c20
        /*09bc*/ 	.word	0x00000007
        /*09c0*/ 	.word	0x00000000
        /*09c4*/ 	.short	0x010a
        /*09c6*/ 	.byte	0x3f
	.zero		1


	//   ....[149]....
        /*09c8*/ 	.word	0x00008c70
        /*09cc*/ 	.word	0x00000006
        /*09d0*/ 	.word	0x00000000
        /*09d4*/ 	.short	0x010a
        /*09d6*/ 	.byte	0x3f
	.zero		1


	//   ....[150]....
        /*09d8*/ 	.word	0x00008cc0
        /*09dc*/ 	.word	0x00000007
        /*09e0*/ 	.word	0x00000000
        /*09e4*/ 	.short	0x010a
        /*09e6*/ 	.byte	0x3f
	.zero		1


	//   ....[151]....
        /*09e8*/ 	.word	0x00008d10
        /*09ec*/ 	.word	0x00000006
        /*09f0*/ 	.word	0x00000000
        /*09f4*/ 	.short	0x010a
        /*09f6*/ 	.byte	0x3f
	.zero		1


	//   ....[152]....
        /*09f8*/ 	.word	0x00008d60
        /*09fc*/ 	.word	0x00000007
        /*0a00*/ 	.word	0x00000000
        /*0a04*/ 	.short	0x010a
        /*0a06*/ 	.byte	0x3f
	.zero		1


	//   ....[153]....
        /*0a08*/ 	.word	0x00008db0
        /*0a0c*/ 	.word	0x00000006
        /*0a10*/ 	.word	0x00000000
        /*0a14*/ 	.short	0x010a
        /*0a16*/ 	.byte	0x3f
	.zero		1


	//   ....[154]....
        /*0a18*/ 	.word	0x00008e00
        /*0a1c*/ 	.word	0x00000007
        /*0a20*/ 	.word	0x00000000
        /*0a24*/ 	.short	0x010a
        /*0a26*/ 	.byte	0x3f
	.zero		1


	//   ....[155]....
        /*0a28*/ 	.word	0x00008e50
        /*0a2c*/ 	.word	0x00000006
        /*0a30*/ 	.word	0x00000000
        /*0a34*/ 	.short	0x010a
        /*0a36*/ 	.byte	0x3f
	.zero		1


	//   ....[156]....
        /*0a38*/ 	.word	0x00008ea0
        /*0a3c*/ 	.word	0x00000007
        /*0a40*/ 	.word	0x00000000
        /*0a44*/ 	.short	0x010a
        /*0a46*/ 	.byte	0x3f
	.zero		1


	//   ....[157]....
        /*0a48*/ 	.word	0x00008ef0
        /*0a4c*/ 	.word	0x00000006
        /*0a50*/ 	.word	0x00000000
        /*0a54*/ 	.short	0x010a
        /*0a56*/ 	.byte	0x3f
	.zero		1


	//   ....[158]....
        /*0a58*/ 	.word	0x00008f40
        /*0a5c*/ 	.word	0x00000007
        /*0a60*/ 	.word	0x00000000
        /*0a64*/ 	.short	0x010a
        /*0a66*/ 	.byte	0x3f
	.zero		1


	//   ....[159]....
        /*0a68*/ 	.word	0x00008f90
        /*0a6c*/ 	.word	0x00000006
        /*0a70*/ 	.word	0x00000000
        /*0a74*/ 	.short	0x010a
        /*0a76*/ 	.byte	0x3f
	.zero		1


	//----- nvinfo : EIATTR_NUM_MBARRIERS
	.align		4
.L_28:
        /*0a78*/ 	.byte	0x03, 0x38
        /*0a7a*/ 	.short	0x004c


	//----- nvinfo : EIATTR_EXIT_INSTR_OFFSETS
	.align		4
        /*0a7c*/ 	.byte	0x04, 0x1c
        /*0a7e*/ 	.short	(.L_30 - .L_29)


	//   ....[0]....
.L_29:
        /*0a80*/ 	.word	0x00000dc0


	//   ....[1]....
        /*0a84*/ 	.word	0x000015a0


	//   ....[2]....
        /*0a88*/ 	.word	0x00005910


	//   ....[3]....
        /*0a8c*/ 	.word	0x00005e70


	//   ....[4]....
        /*0a90*/ 	.word	0x00008280


	//----- nvinfo : EIATTR_MAX_THREADS
	.align		4
.L_30:
        /*0a94*/ 	.byte	0x04, 0x05
        /*0a96*/ 	.short	(.L_32 - .L_31)
.L_31:
        /*0a98*/ 	.word	0x00000180
        /*0a9c*/ 	.word	0x00000001
        /*0aa0*/ 	.word	0x00000001


	//----- nvinfo : EIATTR_CRS_STACK_SIZE
	.align		4
.L_32:
        /*0aa4*/ 	.byte	0x04, 0x1e
        /*0aa6*/ 	.short	(.L_34 - .L_33)
.L_33:
        /*0aa8*/ 	.word	0x00000000


	//----- nvinfo : EIATTR_CBANK_PARAM_SIZE
	.align		4
.L_34:
        /*0aac*/ 	.byte	0x03, 0x19
        /*0aae*/ 	.short	0x0470


	//----- nvinfo : EIATTR_PARAM_CBANK
	.align		4
        /*0ab0*/ 	.byte	0x04, 0x0a
        /*0ab2*/ 	.short	(.L_36 - .L_35)
	.align		4
.L_35:
        /*0ab4*/ 	.word	index@(.nv.constant0._ZN7cutlass13device_kernelINS_4gemm6kernel13GemmUniversalIN4cute5tupleIJiiiiEEENS1_10collective13CollectiveMmaINS1_37MainloopSm90TmaGmmaWarpSpecializedFP8ILi37ENS5_IJNS4_1CILi4EEENSA_ILi2EEENSA_ILi1EEEEEENS1_35KernelTmaWarpSpecializedCooperativeEEENS5_IJNSA_ILi128EEENSA_ILi64EEENSA_ILi32EEEEEENS_12float_e5m2_tENS5_IJlSD_lEEESL_SM_NS4_8TiledMMAINS4_8MMA_AtomIJNS4_4SM904GMMA30MMA_64x64x32_F32E5M2E5M2_SS_TNILNSQ_7ScaleInE1ELSS_1EEEEEENS4_6LayoutINS5_IJSC_SD_SD_EEENS5_IJSD_NSA_ILi0EEESX_EEEEENS5_IJNS4_10UnderscoreES10_S10_EEEEENS4_23SM90_TMA_LOAD_MULTICASTENS4_14ComposedLayoutINS4_7SwizzleILi1ELi4ELi3EEENS4_18smem_ptr_flag_bitsILi8EEENSV_INS5_IJNSA_ILi8EEESJ_EEENS5_IJSJ_SD_EEEEEEEvNS4_8identityES13_S1D_vS1E_EENS_8epilogue10collective6detail29Sm90TmaWarpSpecializedAdapterINS1H_15DefaultEpilogueISL_SM_SM_NS1G_6thread17LinearCombinationISL_Li1EffLNS1L_9ScaleType4KindE0ELNS_15FloatRoundStyleE2ESL_EENS1_15EpilogueDefaultEEEEEvvEEEEvNT_6ParamsE)
        /*0ab8*/ 	.short	0x0210
        /*0aba*/ 	.short	0x0470


	//----- nvinfo : EIATTR_SW_WAR
	.align		4
.L_36:
        /*0abc*/ 	.byte	0x04, 0x36
        /*0abe*/ 	.short	(.L_38 - .L_37)
.L_37:
        /*0ac0*/ 	.word	0x00000008
.L_38:


//--------------------- .nv.callgraph             --------------------------
	.section	.nv.callgraph,"",@"SHT_CUDA_CALLGRAPH"
	.align	4
	.sectionentsize	8
	.align		4
        /*0000*/ 	.word	0x00000000
	.align		4
        /*0004*/ 	.word	0xffffffff
	.align		4
        /*0008*/ 	.word	0x00000000
	.align		4
        /*000c*/ 	.word	0xfffffffe
	.align		4
        /*0010*/ 	.word	0x00000000
	.align		4
        /*0014*/ 	.word	0xfffffffd
	.align		4
        /*0018*/ 	.word	0x00000000
	.align		4
        /*001c*/ 	.word	0xfffffffc


//--------------------- .nv.constant4             --------------------------
	.section	.nv.constant4,"a",@progbits
	.align	8
	.align		8
.nv.constant4:
        /*0000*/ 	.dword	_ZN40_INTERNAL_8f4b2228_4_k_cu_116e6154_276154cuda3std3__45__cpo5beginE
	.align		8
        /*0008*/ 	.dword	_ZN40_INTERNAL_8f4b2228_4_k_cu_116e6154_276154cuda3std3__45__cpo3endE
	.align		8
        /*0010*/ 	.dword	_ZN40_INTERNAL_8f4b2228_4_k_cu_116e6154_276154cuda3std3__45__cpo6cbeginE
	.align		8
        /*0018*/ 	.dword	_ZN40_INTERNAL_8f4b2228_4_k_cu_116e6154_276154cuda3std3__45__cpo4cendE
	.align		8
        /*0020*/ 	.dword	_ZN40_INTERNAL_8f4b2228_4_k_cu_116e6154_276154cuda3std3__442_GLOBAL__N__8f4b2228_4_k_cu_116e6154_276156ignoreE
	.align		8
        /*0028*/ 	.dword	_ZN40_INTERNAL_8f4b2228_4_k_cu_116e6154_276154cuda3std3__419piecewise_constructE
	.align		8
        /*0030*/ 	.dword	_ZN40_INTERNAL_8f4b2228_4_k_cu_116e6154_276154cuda3std3__48in_placeE
	.align		8
        /*0038*/ 	.dword	_ZN40_INTERNAL_8f4b2228_4_k_cu_116e6154_276154cuda3std6ranges3__45__cpo4swapE
	.align		8
        /*0040*/ 	.dword	_ZN40_INTERNAL_8f4b2228_4_k_cu_116e6154_276154cuda3std6ranges3__45__cpo9iter_moveE
	.align		8
        /*0048*/ 	.dword	_ZN40_INTERNAL_8f4b2228_4_k_cu_116e6154_276154cute7productE
	.align		8
        /*0050*/ 	.dword	_ZN40_INTERNAL_8f4b2228_4_k_cu_116e6154_276154cute1_E


//--------------------- .text._ZN7cutlass13device_kernelINS_4gemm6kernel13GemmUniversalIN4cute5tupleIJiiiiEEENS1_10collective13CollectiveMmaINS1_37MainloopSm90TmaGmmaWarpSpecializedFP8ILi37ENS5_IJNS4_1CILi4EEENSA_ILi2EEENSA_ILi1EEEEEENS1_35KernelTmaWarpSpecializedCooperativeEEENS5_IJNSA_ILi128EEENSA_ILi64EEENSA_ILi32EEEEEENS_12float_e5m2_tENS5_IJlSD_lEEESL_SM_NS4_8TiledMMAINS4_8MMA_AtomIJNS4_4SM904GMMA30MMA_64x64x32_F32E5M2E5M2_SS_TNILNSQ_7ScaleInE1ELSS_1EEEEEENS4_6LayoutINS5_IJSC_SD_SD_EEENS5_IJSD_NSA_ILi0EEESX_EEEEENS5_IJNS4_10UnderscoreES10_S10_EEEEENS4_23SM90_TMA_LOAD_MULTICASTENS4_14ComposedLayoutINS4_7SwizzleILi1ELi4ELi3EEENS4_18smem_ptr_flag_bitsILi8EEENSV_INS5_IJNSA_ILi8EEESJ_EEENS5_IJSJ_SD_EEEEEEEvNS4_8identityES13_S1D_vS1E_EENS_8epilogue10collective6detail29Sm90TmaWarpSpecializedAdapterINS1H_15DefaultEpilogueISL_SM_SM_NS1G_6thread17LinearCombinationISL_Li1EffLNS1L_9ScaleType4KindE0ELNS_15FloatRoundStyleE2ESL_EENS1_15EpilogueDefaultEEEEEvvEEEEvNT_6ParamsE --------------------------
	.section	.text._ZN7cutlass13device_kernelINS_4gemm6kernel13GemmUniversalIN4cute5tupleIJiiiiEEENS1_10collective13CollectiveMmaINS1_37MainloopSm90TmaGmmaWarpSpecializedFP8ILi37ENS5_IJNS4_1CILi4EEENSA_ILi2EEENSA_ILi1EEEEEENS1_35KernelTmaWarpSpecializedCooperativeEEENS5_IJNSA_ILi128EEENSA_ILi64EEENSA_ILi32EEEEEENS_12float_e5m2_tENS5_IJlSD_lEEESL_SM_NS4_8TiledMMAINS4_8MMA_AtomIJNS4_4SM904GMMA30MMA_64x64x32_F32E5M2E5M2_SS_TNILNSQ_7ScaleInE1ELSS_1EEEEEENS4_6LayoutINS5_IJSC_SD_SD_EEENS5_IJSD_NSA_ILi0EEESX_EEEEENS5_IJNS4_10UnderscoreES10_S10_EEEEENS4_23SM90_TMA_LOAD_MULTICASTENS4_14ComposedLayoutINS4_7SwizzleILi1ELi4ELi3EEENS4_18smem_ptr_flag_bitsILi8EEENSV_INS5_IJNSA_ILi8EEESJ_EEENS5_IJSJ_SD_EEEEEEEvNS4_8identityES13_S1D_vS1E_EENS_8epilogue10collective6detail29Sm90TmaWarpSpecializedAdapterINS1H_15DefaultEpilogueISL_SM_SM_NS1G_6thread17LinearCombinationISL_Li1EffLNS1L_9ScaleType4KindE0ELNS_15FloatRoundStyleE2ESL_EENS1_15EpilogueDefaultEEEEEvvEEEEvNT_6ParamsE,"ax",@progbits
	.align	128
.text._ZN7cutlass13device_kernelINS_4gemm6kernel13GemmUniversalIN4cute5tupleIJiiiiEEENS1_10collective13CollectiveMmaINS1_37MainloopSm90TmaGmmaWarpSpecializedFP8ILi37ENS5_IJNS4_1CILi4EEENSA_ILi2EEENSA_ILi1EEEEEENS1_35KernelTmaWarpSpecializedCooperativeEEENS5_IJNSA_ILi128EEENSA_ILi64EEENSA_ILi32EEEEEENS_12float_e5m2_tENS5_IJlSD_lEEESL_SM_NS4_8TiledMMAINS4_8MMA_AtomIJNS4_4SM904GMMA30MMA_64x64x32_F32E5M2E5M2_SS_TNILNSQ_7ScaleInE1ELSS_1EEEEEENS4_6LayoutINS5_IJSC_SD_SD_EEENS5_IJSD_NSA_ILi0EEESX_EEEEENS5_IJNS4_10UnderscoreES10_S10_EEEEENS4_23SM90_TMA_LOAD_MULTICASTENS4_14ComposedLayoutINS4_7SwizzleILi1ELi4ELi3EEENS4_18smem_ptr_flag_bitsILi8EEENSV_INS5_IJNSA_ILi8EEESJ_EEENS5_IJSJ_SD_EEEEEEEvNS4_8identityES13_S1D_vS1E_EENS_8epilogue10collective6detail29Sm90TmaWarpSpecializedAdapterINS1H_15DefaultEpilogueISL_SM_SM_NS1G_6thread17LinearCombinationISL_Li1EffLNS1L_9ScaleType4KindE0ELNS_15FloatRoundStyleE2ESL_EENS1_15EpilogueDefaultEEEEEvvEEEEvNT_6ParamsE:
        .type           _ZN7cutlass13device_kernelINS_4gemm6kernel13GemmUniversalIN4cute5tupleIJiiiiEEENS1_10collective13CollectiveMmaINS1_37MainloopSm90TmaGmmaWarpSpecializedFP8ILi37ENS5_IJNS4_1CILi4EEENSA_ILi2EEENSA_ILi1EEEEEENS1_35KernelTmaWarpSpecializedCooperativeEEENS5_IJNSA_ILi128EEENSA_ILi64EEENSA_ILi32EEEEEENS_12float_e5m2_tENS5_IJlSD_lEEESL_SM_NS4_8TiledMMAINS4_8MMA_AtomIJNS4_4SM904GMMA30MMA_64x64x32_F32E5M2E5M2_SS_TNILNSQ_7ScaleInE1ELSS_1EEEEEENS4_6LayoutINS5_IJSC_SD_SD_EEENS5_IJSD_NSA_ILi0EEESX_EEEEENS5_IJNS4_10UnderscoreES10_S10_EEEEENS4_23SM90_TMA_LOAD_MULTICASTENS4_14ComposedLayoutINS4_7SwizzleILi1ELi4ELi3EEENS4_18smem_ptr_flag_bitsILi8EEENSV_INS5_IJNSA_ILi8EEESJ_EEENS5_IJSJ_SD_EEEEEEEvNS4_8identityES13_S1D_vS1E_EENS_8epilogue10collective6detail29Sm90TmaWarpSpecializedAdapterINS1H_15DefaultEpilogueISL_SM_SM_NS1G_6thread17LinearCombinationISL_Li1EffLNS1L_9ScaleType4KindE0ELNS_15FloatRoundStyleE2ESL_EENS1_15EpilogueDefaultEEEEEvvEEEEvNT_6ParamsE,@function
        .size           _ZN7cutlass13device_kernelINS_4gemm6kernel13GemmUniversalIN4cute5tupleIJiiiiEEENS1_10collective13CollectiveMmaINS1_37MainloopSm90TmaGmmaWarpSpecializedFP8ILi37ENS5_IJNS4_1CILi4EEENSA_ILi2EEENSA_ILi1EEEEEENS1_35KernelTmaWarpSpecializedCooperativeEEENS5_IJNSA_ILi128EEENSA_ILi64EEENSA_ILi32EEEEEENS_12float_e5m2_tENS5_IJlSD_lEEESL_SM_NS4_8TiledMMAINS4_8MMA_AtomIJNS4_4SM904GMMA30MMA_64x64x32_F32E5M2E5M2_SS_TNILNSQ_7ScaleInE1ELSS_1EEEEEENS4_6LayoutINS5_IJSC_SD_SD_EEENS5_IJSD_NSA_ILi0EEESX_EEEEENS5_IJNS4_10UnderscoreES10_S10_EEEEENS4_23SM90_TMA_LOAD_MULTICASTENS4_14ComposedLayoutINS4_7SwizzleILi1ELi4ELi3EEENS4_18smem_ptr_flag_bitsILi8EEENSV_INS5_IJNSA_ILi8EEESJ_EEENS5_IJSJ_SD_EEEEEEEvNS4_8identityES13_S1D_vS1E_EENS_8epilogue10collective6detail29Sm90TmaWarpSpecializedAdapterINS1H_15DefaultEpilogueISL_SM_SM_NS1G_6thread17LinearCombinationISL_Li1EffLNS1L_9ScaleType4KindE0ELNS_15FloatRoundStyleE2ESL_EENS1_15EpilogueDefaultEEEEEvvEEEEvNT_6ParamsE,(.L_x_209 - _ZN7cutlass13device_kernelINS_4gemm6kernel13GemmUniversalIN4cute5tupleIJiiiiEEENS1_10collective13CollectiveMmaINS1_37MainloopSm90TmaGmmaWarpSpecializedFP8ILi37ENS5_IJNS4_1CILi4EEENSA_ILi2EEENSA_ILi1EEEEEENS1_35KernelTmaWarpSpecializedCooperativeEEENS5_IJNSA_ILi128EEENSA_ILi64EEENSA_ILi32EEEEEENS_12float_e5m2_tENS5_IJlSD_lEEESL_SM_NS4_8TiledMMAINS4_8MMA_AtomIJNS4_4SM904GMMA30MMA_64x64x32_F32E5M2E5M2_SS_TNILNSQ_7ScaleInE1ELSS_1EEEEEENS4_6LayoutINS5_IJSC_SD_SD_EEENS5_IJSD_NSA_ILi0EEESX_EEEEENS5_IJNS4_10UnderscoreES10_S10_EEEEENS4_23SM90_TMA_LOAD_MULTICASTENS4_14ComposedLayoutINS4_7SwizzleILi1ELi4ELi3EEENS4_18smem_ptr_flag_bitsILi8EEENSV_INS5_IJNSA_ILi8EEESJ_EEENS5_IJSJ_SD_EEEEEEEvNS4_8identityES13_S1D_vS1E_EENS_8epilogue10collective6detail29Sm90TmaWarpSpecializedAdapterINS1H_15DefaultEpilogueISL_SM_SM_NS1G_6thread17LinearCombinationISL_Li1EffLNS1L_9ScaleType4KindE0ELNS_15FloatRoundStyleE2ESL_EENS1_15EpilogueDefaultEEEEEvvEEEEvNT_6ParamsE)
        .other          _ZN7cutlass13device_kernelINS_4gemm6kernel13GemmUniversalIN4cute5tupleIJiiiiEEENS1_10collective13CollectiveMmaINS1_37MainloopSm90TmaGmmaWarpSpecializedFP8ILi37ENS5_IJNS4_1CILi4EEENSA_ILi2EEENSA_ILi1EEEEEENS1_35KernelTmaWarpSpecializedCooperativeEEENS5_IJNSA_ILi128EEENSA_ILi64EEENSA_ILi32EEEEEENS_12float_e5m2_tENS5_IJlSD_lEEESL_SM_NS4_8TiledMMAINS4_8MMA_AtomIJNS4_4SM904GMMA30MMA_64x64x32_F32E5M2E5M2_SS_TNILNSQ_7ScaleInE1ELSS_1EEEEEENS4_6LayoutINS5_IJSC_SD_SD_EEENS5_IJSD_NSA_ILi0EEESX_EEEEENS5_IJNS4_10UnderscoreES10_S10_EEEEENS4_23SM90_TMA_LOAD_MULTICASTENS4_14ComposedLayoutINS4_7SwizzleILi1ELi4ELi3EEENS4_18smem_ptr_flag_bitsILi8EEENSV_INS5_IJNSA_ILi8EEESJ_EEENS5_IJSJ_SD_EEEEEEEvNS4_8identityES13_S1D_vS1E_EENS_8epilogue10collective6detail29Sm90TmaWarpSpecializedAdapterINS1H_15DefaultEpilogueISL_SM_SM_NS1G_6thread17LinearCombinationISL_Li1EffLNS1L_9ScaleType4KindE0ELNS_15FloatRoundStyleE2ESL_EENS1_15EpilogueDefaultEEEEEvvEEEEvNT_6ParamsE,@"STO_CUDA_ENTRY STV_DEFAULT"
_ZN7cutlass13device_kernelINS_4gemm6kernel13GemmUniversalIN4cute5tupleIJiiiiEEENS1_10collective13CollectiveMmaINS1_37MainloopSm90TmaGmmaWarpSpecializedFP8ILi37ENS5_IJNS4_1CILi4EEENSA_ILi2EEENSA_ILi1EEEEEENS1_35KernelTmaWarpSpecializedCooperativeEEENS5_IJNSA_ILi128EEENSA_ILi64EEENSA_ILi32EEEEEENS_12float_e5m2_tENS5_IJlSD_lEEESL_SM_NS4_8TiledMMAINS4_8MMA_AtomIJNS4_4SM904GMMA30MMA_64x64x32_F32E5M2E5M2_SS_TNILNSQ_7ScaleInE1ELSS_1EEEEEENS4_6LayoutINS5_IJSC_SD_SD_EEENS5_IJSD_NSA_ILi0EEESX_EEEEENS5_IJNS4_10UnderscoreES10_S10_EEEEENS4_23SM90_TMA_LOAD_MULTICASTENS4_14ComposedLayoutINS4_7SwizzleILi1ELi4ELi3EEENS4_18smem_ptr_flag_bitsILi8EEENSV_INS5_IJNSA_ILi8EEESJ_EEENS5_IJSJ_SD_EEEEEEEvNS4_8identityES13_S1D_vS1E_EENS_8epilogue10collective6detail29Sm90TmaWarpSpecializedAdapterINS1H_15DefaultEpilogueISL_SM_SM_NS1G_6thread17LinearCombinationISL_Li1EffLNS1L_9ScaleType4KindE0ELNS_15FloatRoundStyleE2ESL_EENS1_15EpilogueDefaultEEEEEvvEEEEvNT_6ParamsE:
[----:B------:R-:W-:Y:S01]  /*0000*/  LDC R1, c[0x0][0x28] ;  /* 0x00000a00ff017b82 */ /* 0x000fe20000000800 */
[----:B------:R-:W0:Y:S01]  /*0010*/  S2R R0, SR_TID.X ;  /* 0x0000000000007919 */ /* 0x000e220000002100 */
[----:B------:R-:W-:Y:S01]  /*0020*/  ELECT P0, URZ, PT ;  /* 0x00000000003f782f */ /* 0x000fe20003800000 */
[----:B------:R-:W-:Y:S01]  /*0030*/  BSSY B0, `(.L_x_0) ;  /* 0x000000f000007945 */ /* 0x000fe20003800000 */
[--C-:B0-----:R-:W-:Y:S02]  /*0040*/  SHF.R.U32.HI R2, RZ, 0x5, R0.reuse ;  /* 0x00000005ff027819 */ /* 0x101fe40000011600 */
[----:B------:R-:W-:-:S03]  /*0050*/  SHF.R.U32.HI R3, RZ, 0x7, R0 ;  /* 0x00000007ff037819 */ /* 0x000fc60000011600 */
[----:B------:R-:W0:Y:S04]  /*0060*/  SHFL.IDX PT, R7, R2, RZ, 0x1f ;  /* 0x00001fff02077589 */ /* 0x000e2800000e0000 */
[----:B------:R1:W2:Y:S01]  /*0070*/  SHFL.IDX PT, R4, R3, RZ, 0x1f ;  /* 0x00001fff03047589 */ /* 0x0002a200000e0000 */
[----:B0-----:R-:W-:-:S13]  /*0080*/  ISETP.NE.OR P0, PT, R7, RZ, !P0 ;  /* 0x000000ff0700720c */ /* 0x001fda0004705670 */
[----:B-12---:R-:W-:Y:S05]  /*0090*/  @P0 BRA `(.L_x_1) ;  /* 0x0000000000200947 */ /* 0x006fea0003800000 */
[----:B------:R-:W-:Y:S02]  /*00a0*/  ULDC.64 UR4, c[0x0][0x198] ;  /* 0x0000660000047ab9 */ /* 0x000fe40000000a00 */
[----:B------:R-:W-:Y:S02]  /*00b0*/  UIADD3 UR6, UP0, UR4, 0xf0, URZ ;  /* 0x000000f004067890 */ /* 0x000fe4000ff1e03f */
[----:B------:R-:W-:Y:S02]  /*00c0*/  UIADD3 UR4, UP1, UR4, 0x1f0, URZ ;  /* 0x000001f004047890 */ /* 0x000fe4000ff3e03f */
[----:B------:R-:W-:Y:S02]  /*00d0*/  UIADD3.X UR7, URZ, UR5, URZ, UP0, !UPT ;  /* 0x000000053f077290 */ /* 0x000fe400087fe43f */
[----:B------:R-:W-:-:S07]  /*00e0*/  UIADD3.X UR5, URZ, UR5, URZ, UP1, !UPT ;  /* 0x000000053f057290 */ /* 0x000fce0008ffe43f */
[----:B------:R0:W-:Y:S02]  /*00f0*/  UTMACCTL.PF [UR6] ;  /* 0x00000000060079b9 */ /* 0x0001e40008040000 */
[----:B------:R0:W-:Y:S02]  /*0100*/  UTMACCTL.PF [UR4] ;  /* 0x00000000040079b9 */ /* 0x0001e40008040000 */
[----:B0-----:R-:W-:Y:S01]  /*0110*/  NOP ;  /* 0x0000000000007918 */ /* 0x001fe20000000000 */
.L_x_1:
[----:B------:R-:W-:Y:S05]  /*0120*/  BSYNC B0 ;  /* 0x0000000000007941 */ /* 0x000fea0003800000 */
.L_x_0:
[----:B------:R-:W0:Y:S02]  /*0130*/  SHFL.IDX PT, R3, R2, RZ, 0x1f ;  /* 0x00001fff02037589 */ /* 0x000e2400000e0000 */
[----:B0-----:R-:W-:-:S13]  /*0140*/  ISETP.NE.AND P0, PT, R3, RZ, PT ;  /* 0x000000ff0300720c */ /* 0x001fda0003f05270 */
[----:B------:R-:W-:Y:S05]  /*0150*/  @P0 BRA `(.L_x_2) ;  /* 0x00000004006c0947 */ /* 0x000fea0003800000 */
[----:B------:R-:W-:Y:S01]  /*0160*/  ELECT P0, URZ, PT ;  /* 0x00000000003f782f */ /* 0x000fe20003800000 */
[----:B------:R-:W-:-:S12]  /*0170*/  BSSY B0, `(.L_x_2) ;  /* 0x0000059000007945 */ /* 0x000fd80003800000 */
[----:B------:R-:W-:Y:S05]  /*0180*/  @!P0 BRA `(.L_x_3) ;  /* 0x00000004005c8947 */ /* 0x000fea0003800000 */
[----:B------:R-:W0:Y:S01]  /*0190*/  S2UR UR8, SR_CgaCtaId ;  /* 0x00000000000879c3 */ /* 0x000e220000008800 */
[----:B------:R-:W-:Y:S01]  /*01a0*/  UMOV UR4, 0x400 ;  /* 0x0000040000047882 */ /* 0x000fe20000000000 */
[----:B------:R-:W-:Y:S01]  /*01b0*/  UMOV UR5, 0x1 ;  /* 0x0000000100057882 */ /* 0x000fe20000000000 */
[----:B------:R-:W-:Y:S02]  /*01c0*/  UMOV UR6, 0xa ;  /* 0x0000000a00067882 */ /* 0x000fe40000000000 */
[----:B------:R-:W-:-:S04]  /*01d0*/  UIADD3 UR6, -UR6, 0x100000, URZ ;  /* 0x0010000006067890 */ /* 0x000fc8000fffe13f */
[----:B------:R-:W-:Y:S02]  /*01e0*/  USHF.L.U32 UR7, UR6, 0xb, URZ ;  /* 0x0000000b06077899 */ /* 0x000fe4000800063f */
[----:B------:R-:W-:Y:S02]  /*01f0*/  USHF.L.U32 UR6, UR6, 0x1, URZ ;  /* 0x0000000106067899 */ /* 0x000fe4000800063f */
[----:B0-----:R-:W-:Y:S02]  /*0200*/  ULEA UR8, UR8, UR4, 0x18 ;  /* 0x0000000408087291 */ /* 0x001fe4000f8ec03f */
[----:B------:R-:W-:-:S04]  /*0210*/  UIADD3 UR4, -UR5, 0x100000, URZ ;  /* 0x0010000005047890 */ /* 0x000fc8000fffe13f */
[----:B------:R-:W-:Y:S02]  /*0220*/  USHF.L.U32 UR5, UR4, 0xb, URZ ;  /* 0x0000000b04057899 */ /* 0x000fe4000800063f */
[----:B------:R-:W-:Y:S01]  /*0230*/  USHF.L.U32 UR4, UR4, 0x1, URZ ;  /* 0x0000000104047899 */ /* 0x000fe2000800063f */
[----:B------:R-:W0:Y:S11]  /*0240*/  FENCE.VIEW.ASYNC.S ;  /* 0x00000000000073c6 */ /* 0x000e360000000000 */
[----:B0-----:R0:W1:Y:S01]  /*0250*/  SYNCS.EXCH.64 URZ, [UR8], UR4 ;  /* 0x00000004083f75b2 */ /* 0x0010620008000100 */
[----:B------:R0:W2:Y:S01]  /*0260*/  SYNCS.EXCH.64 URZ, [UR8+0x128], UR6 ;  /* 0x00012806083f75b2 */ /* 0x0000a20008000100 */
[----:B------:R0:W3:Y:S01]  /*0270*/  SYNCS.EXCH.64 URZ, [UR8+0x8], UR4 ;  /* 0x00000804083f75b2 */ /* 0x0000e20008000100 */
[----:B------:R0:W4:Y:S01]  /*0280*/  SYNCS.EXCH.64 URZ, [UR8+0x130], UR6 ;  /* 0x00013006083f75b2 */ /* 0x0001220008000100 */
[----:B------:R0:W0:Y:S01]  /*0290*/  SYNCS.EXCH.64 URZ, [UR8+0x10], UR4 ;  /* 0x00001004083f75b2 */ /* 0x0000220008000100 */
        /* <DEDUP_REMOVED lines=69> */
[----:B-1234-:R-:W-:Y:S01]  /*06f0*/  NOP ;  /* 0x0000000000007918 */ /* 0x01efe20000000000 */
.L_x_3:
[----:B0-----:R-:W-:Y:S05]  /*0700*/  BSYNC B0 ;  /* 0x0000000000007941 */ /* 0x001fea0003800000 */
.L_x_2:
[----:B------:R-:W-:Y:S01]  /*0710*/  SHF.R.S32.HI R5, RZ, 0x1f, R0 ;  /* 0x0000001fff057819 */ /* 0x000fe20000011400 */
[----:B------:R-:W0:Y:S01]  /*0720*/  SHFL.IDX PT, R2, R2, RZ, 0x1f ;  /* 0x00001fff02027589 */ /* 0x000e2200000e0000 */
[----:B------:R-:W1:Y:S01]  /*0730*/  S2UR UR8, SR_CTAID.X ;  /* 0x00000000000879c3 */ /* 0x000e620000002500 */
[----:B------:R-:W-:Y:S02]  /*0740*/  ELECT P0, URZ, PT ;  /* 0x00000000003f782f */ /* 0x000fe40003800000 */
[----:B------:R-:W-:Y:S01]  /*0750*/  LEA.HI R5, R5, R0, RZ, 0x7 ;  /* 0x0000000005057211 */ /* 0x000fe200078f38ff */
[----:B------:R-:W2:Y:S01]  /*0760*/  S2R R8, SR_CTAID.Y ;  /* 0x0000000000087919 */ /* 0x000ea20000002600 */
[----:B------:R-:W-:Y:S01]  /*0770*/  ULDC UR4, c[0x0][0x150] ;  /* 0x0000540000047ab9 */ /* 0x000fe20000000800 */
[----:B------:R-:W-:Y:S01]  /*0780*/  VIADD R16, R4, 0xffffffff ;  /* 0xffffffff04107836 */ /* 0x000fe20000000000 */
[----:B------:R-:W-:Y:S01]  /*0790*/  LOP3.LUT R5, R5, 0xffffff80, RZ, 0xc0, !PT ;  /* 0xffffff8005057812 */ /* 0x000fe200078ec0ff */
[----:B------:R-:W-:Y:S01]  /*07a0*/  NOP ;  /* 0x0000000000007918 */ /* 0x000fe20000000000 */
[----:B------:R-:W3:Y:S01]  /*07b0*/  LDC R12, c[0x0][0x144] ;  /* 0x00005100ff0c7b82 */ /* 0x000ee20000000800 */
[----:B------:R-:W-:Y:S01]  /*07c0*/  NOP ;  /* 0x0000000000007918 */ /* 0x000fe20000000000 */
[----:B------:R-:W-:Y:S01]  /*07d0*/  ISETP.GE.U32.AND P6, PT, R16, 0x2, PT ;  /* 0x000000021000780c */ /* 0x000fe20003fc6070 */
[----:B------:R-:W-:Y:S01]  /*07e0*/  IMAD.IADD R5, R0, 0x1, -R5 ;  /* 0x0000000100057824 */ /* 0x000fe200078e0a05 */
[----:B------:R-:W-:-:S04]  /*07f0*/  ISETP.NE.AND P3, PT, R4, RZ, PT ;  /* 0x000000ff0400720c */ /* 0x000fc80003f65270 */
[----:B------:R-:W-:Y:S01]  /*0800*/  SHF.R.S32.HI R6, RZ, 0x1f, R5 ;  /* 0x0000001fff067819 */ /* 0x000fe20000011405 */
[----:B------:R-:W4:Y:S03]  /*0810*/  LDC R13, c[0x0][0x140] ;  /* 0x00005000ff0d7b82 */ /* 0x000f260000000800 */
[----:B------:R-:W-:Y:S02]  /*0820*/  LEA.HI R6, R6, R5, RZ, 0x3 ;  /* 0x0000000506067211 */ /* 0x000fe400078f18ff */
[----:B0-----:R-:W-:Y:S02]  /*0830*/  ISETP.NE.OR P0, PT, R2, RZ, !P0 ;  /* 0x000000ff0200720c */ /* 0x001fe40004705670 */
[--C-:B------:R-:W-:Y:S02]  /*0840*/  SHF.R.S32.HI R2, RZ, 0x3, R6.reuse ;  /* 0x00000003ff027819 */ /* 0x100fe40000011406 */
[----:B------:R-:W-:-:S02]  /*0850*/  SHF.R.S32.HI R11, RZ, 0x1f, R6 ;  /* 0x0000001fff0b7819 */ /* 0x000fc40000011406 */
[----:B------:R-:W-:Y:S02]  /*0860*/  SHF.R.S32.HI R6, RZ, 0x1f, R3 ;  /* 0x0000001fff067819 */ /* 0x000fe40000011403 */
[----:B-1----:R-:W-:Y:S02]  /*0870*/  I2FP.F32.U32 R10, UR8 ;  /* 0x00000008000a7c45 */ /* 0x002fe40008201000 */
[----:B------:R-:W-:Y:S02]  /*0880*/  LEA.HI R11, R11, R2, RZ, 0x2 ;  /* 0x000000020b0b7211 */ /* 0x000fe400078f10ff */
[----:B------:R-:W-:Y:S01]  /*0890*/  LEA.HI R6, R6, R3, RZ, 0x2 ;  /* 0x0000000306067211 */ /* 0x000fe200078f10ff */
[----:B------:R-:W-:Y:S01]  /*08a0*/  FMUL R10, R10, UR4 ;  /* 0x000000040a0a7c20 */ /* 0x000fe20008400000 */
[----:B------:R-:W-:Y:S01]  /*08b0*/  LOP3.LUT R11, R11, 0xfffffffc, RZ, 0xc0, !PT ;  /* 0xfffffffc0b0b7812 */ /* 0x000fe200078ec0ff */
[----:B------:R-:W-:Y:S01]  /*08c0*/  VOTEU.ALL UP0, P0 ;  /* 0x00000000003f7886 */ /* 0x000fe20000000000 */
[----:B------:R-:W-:Y:S01]  /*08d0*/  LOP3.LUT R6, R6, 0x3ffffffc, RZ, 0xc0, !PT ;  /* 0x3ffffffc06067812 */ /* 0x000fe200078ec0ff */
[----:B------:R-:W-:Y:S01]  /*08e0*/  ULDC UR4, c[0x0][0x154] ;  /* 0x0000550000047ab9 */ /* 0x000fe20000000800 */
[----:B----4-:R-:W-:Y:S01]  /*08f0*/  ISETP.EQ.U32.AND P2, PT, R13, 0x1, PT ;  /* 0x000000010d00780c */ /* 0x010fe20003f42070 */
[----:B------:R-:W-:Y:S01]  /*0900*/  IMAD.IADD R11, R2, 0x1, -R11 ;  /* 0x00000001020b7824 */ /* 0x000fe200078e0a0b */
[----:B------:R-:W0:Y:S01]  /*0910*/  F2I.U32.TRUNC.NTZ R10, R10 ;  /* 0x0000000a000a7305 */ /* 0x000e22000020f000 */
[----:B------:R-:W-:Y:S01]  /*0920*/  IMAD.IADD R6, R3, 0x1, -R6 ;  /* 0x0000000103067824 */ /* 0x000fe200078e0a06 */
[----:B--2---:R-:W-:Y:S01]  /*0930*/  I2FP.F32.U32 R2, R8 ;  /* 0x0000000800027245 */ /* 0x004fe20000201000 */
[----:B------:R-:W1:Y:S01]  /*0940*/  @!UP0 S2UR UR7, SR_CgaCtaId ;  /* 0x00000000000789c3 */ /* 0x000e620000008800 */
[----:B------:R-:W-:Y:S01]  /*0950*/  @!UP0 UMOV UR6, 0x400 ;  /* 0x0000040000068882 */ /* 0x000fe20000000000 */
[----:B------:R-:W-:Y:S01]  /*0960*/  IMAD R6, R6, 0x4, R11 ;  /* 0x0000000406067824 */ /* 0x000fe200078e020b */
[----:B------:R-:W-:-:S04]  /*0970*/  VOTEU.ALL UP1, P0 ;  /* 0x00000000003f7886 */ /* 0x000fc80000020000 */
[----:B------:R-:W-:-:S04]  /*0980*/  SHF.R.S32.HI R3, RZ, 0x1f, R6 ;  /* 0x0000001fff037819 */ /* 0x000fc80000011406 */
[----:B------:R-:W-:Y:S01]  /*0990*/  LEA.HI R3, R3, R6, RZ, 0x2 ;  /* 0x0000000603037211 */ /* 0x000fe200078f10ff */
[----:B0-----:R-:W-:-:S03]  /*09a0*/  IMAD.MOV R11, RZ, RZ, -R10 ;  /* 0x000000ffff0b7224 */ /* 0x001fc600078e0a0a */
[----:B------:R-:W-:Y:S01]  /*09b0*/  LOP3.LUT R3, R3, 0xfffffffc, RZ, 0xc0, !PT ;  /* 0xfffffffc03037812 */ /* 0x000fe200078ec0ff */
[----:B---3--:R-:W-:Y:S02]  /*09c0*/  IMAD R10, R12, R11, UR8 ;  /* 0x000000080c0a7e24 */ /* 0x008fe4000f8e020b */
[----:B------:R-:W-:Y:S01]  /*09d0*/  FMUL R12, R2, UR4 ;  /* 0x00000004020c7c20 */ /* 0x000fe20008400000 */
[----:B------:R-:W0:Y:S01]  /*09e0*/  LDC R11, c[0x0][0x148] ;  /* 0x00005200ff0b7b82 */ /* 0x000e220000000800 */
[----:B------:R-:W-:Y:S01]  /*09f0*/  SHF.R.S32.HI R2, RZ, 0x1f, R7 ;  /* 0x0000001fff027819 */ /* 0x000fe20000011407 */
[----:B------:R-:W-:Y:S01]  /*0a00*/  IMAD.IADD R3, R6, 0x1, -R3 ;  /* 0x0000000106037824 */ /* 0x000fe200078e0a03 */
[----:B------:R-:W-:Y:S02]  /*0a10*/  UMOV UR4, 0x20 ;  /* 0x0000002000047882 */ /* 0x000fe40000000000 */
[----:B------:R-:W2:Y:S01]  /*0a20*/  F2I.U32.TRUNC.NTZ R12, R12 ;  /* 0x0000000c000c7305 */ /* 0x000ea2000020f000 */
[----:B------:R-:W-:Y:S01]  /*0a30*/  LEA.HI R2, R2, R7, RZ, 0x2 ;  /* 0x0000000702027211 */ /* 0x000fe200078f10ff */
[----:B------:R-:W-:-:S04]  /*0a40*/  @!UP0 UIADD3 UR4, -UR4, 0x100000, URZ ;  /* 0x0010000004048890 */ /* 0x000fc8000fffe13f */
[----:B------:R-:W-:Y:S02]  /*0a50*/  @!UP0 USHF.L.U32 UR5, UR4, 0xb, URZ ;  /* 0x0000000b04058899 */ /* 0x000fe4000800063f */
[----:B------:R-:W-:Y:S01]  /*0a60*/  @!UP0 USHF.L.U32 UR4, UR4, 0x1, URZ ;  /* 0x0000000104048899 */ /* 0x000fe2000800063f */
[----:B------:R-:W-:Y:S01]  /*0a70*/  ISETP.NE.AND P4, PT, R3, R10, PT ;  /* 0x0000000a0300720c */ /* 0x000fe20003f85270 */
[----:B------:R-:W-:Y:S01]  /*0a80*/  IMAD.SHL.U32 R3, R6, 0x4, RZ ;  /* 0x0000000406037824 */ /* 0x000fe200078e00ff */
[----:B------:R-:W-:Y:S01]  /*0a90*/  LOP3.LUT R2, R2, 0xfffffffc, RZ, 0xc0, !PT ;  /* 0xfffffffc02027812 */ /* 0x000fe200078ec0ff */
[----:B-1----:R-:W-:Y:S01]  /*0aa0*/  @!UP0 ULEA UR6, UR7, UR6, 0x18 ;  /* 0x0000000607068291 */ /* 0x002fe2000f8ec03f */
[----:B------:R-:W-:Y:S02]  /*0ab0*/  VOTEU.ALL UP0, P0 ;  /* 0x00000000003f7886 */ /* 0x000fe40000000000 */
[----:B------:R-:W-:Y:S01]  /*0ac0*/  LOP3.LUT R3, R6, 0xc, R3, 0x78, !PT ;  /* 0x0000000c06037812 */ /* 0x000fe200078e7803 */
[----:B------:R-:W-:Y:S01]  /*0ad0*/  IMAD.IADD R7, R7, 0x1, -R2 ;  /* 0x0000000107077824 */ /* 0x000fe200078e0a02 */
[----:B------:R-:W-:Y:S01]  /*0ae0*/  LOP3.LUT P0, RZ, R5, 0x7, RZ, 0xc0, !PT ;  /* 0x0000000705ff7812 */ /* 0x000fe2000780c0ff */
[----:B------:R-:W-:-:S02]  /*0af0*/  IMAD.MOV.U32 R6, RZ, RZ, 0x1 ;  /* 0x00000001ff067424 */ /* 0x000fc400078e00ff */
[----:B--2---:R-:W-:Y:S02]  /*0b00*/  IMAD.MOV R20, RZ, RZ, -R12 ;  /* 0x000000ffff147224 */ /* 0x004fe400078e0a0c */
[----:B------:R-:W-:Y:S02]  /*0b10*/  @P4 SHF.R.S32.HI R2, RZ, 0x1f, R3 ;  /* 0x0000001fff024819 */ /* 0x000fe40000011403 */
[----:B------:R-:W-:Y:S01]  /*0b20*/  ISETP.NE.AND P1, PT, R7, 0x3, PT ;  /* 0x000000030700780c */ /* 0x000fe20003f25270 */
[----:B0-----:R-:W-:Y:S01]  /*0b30*/  IMAD R13, R11, R20, R8 ;  /* 0x000000140b0d7224 */ /* 0x001fe200078e0208 */
[----:B------:R-:W-:Y:S01]  /*0b40*/  @P4 LEA.HI R2, R2, R3, RZ, 0x2 ;  /* 0x0000000302024211 */ /* 0x000fe200078f10ff */
[----:B------:R-:W0:Y:S02]  /*0b50*/  FENCE.VIEW.ASYNC.S ;  /* 0x00000000000073c6 */ /* 0x000e240000000000 */
[----:B0-----:R0:W1:Y:S01]  /*0b60*/  @!UP0 SYNCS.EXCH.64 URZ, [UR6+0x260], UR4 ;  /* 0x00026004063f85b2 */ /* 0x0010620008000100 */
[----:B------:R-:W-:-:S02]  /*0b70*/  ISETP.EQ.OR P1, PT, R7, RZ, !P1 ;  /* 0x000000ff0700720c */ /* 0x000fc40004f22670 */
[----:B------:R-:W-:Y:S02]  /*0b80*/  @P4 SHF.R.S32.HI R2, RZ, 0x2, R2 ;  /* 0x00000002ff024819 */ /* 0x000fe40000011402 */
[----:B------:R-:W-:Y:S02]  /*0b90*/  ISETP.LT.U32.AND P0, PT, R3, 0x8, !P0 ;  /* 0x000000080300780c */ /* 0x000fe40004701070 */
[----:B------:R-:W-:Y:S02]  /*0ba0*/  @P4 ISETP.NE.AND P5, PT, R2, R13, PT ;  /* 0x0000000d0200420c */ /* 0x000fe40003fa5270 */
[----:B------:R-:W-:Y:S02]  /*0bb0*/  ISETP.EQ.AND P1, PT, R4, RZ, P1 ;  /* 0x000000ff0400720c */ /* 0x000fe40000f22270 */
[----:B------:R-:W-:Y:S02]  /*0bc0*/  SEL R5, RZ, 0x1, !P0 ;  /* 0x00000001ff057807 */ /* 0x000fe40004000000 */
[----:B------:R-:W-:-:S02]  /*0bd0*/  @P4 SEL R6, RZ, 0x1, P5 ;  /* 0x00000001ff064807 */ /* 0x000fc40002800000 */
[----:B------:R-:W-:Y:S01]  /*0be0*/  SEL R2, RZ, 0x1, !P1 ;  /* 0x00000001ff027807 */ /* 0x000fe20004800000 */
[----:B------:R0:W2:Y:S01]  /*0bf0*/  @!UP1 SYNCS.EXCH.64 URZ, [UR6+0x268], UR4 ;  /* 0x00026804063f95b2 */ /* 0x0000a20008000100 */
[----:B------:R-:W-:Y:S01]  /*0c00*/  LOP3.LUT R6, R6, R5, RZ, 0xc0, !PT ;  /* 0x0000000506067212 */ /* 0x000fe200078ec0ff */
[----:B------:R-:W-:Y:S01]  /*0c10*/  NOP ;  /* 0x0000000000007918 */ /* 0x000fe20000000000 */
[----:B------:R-:W-:Y:S01]  /*0c20*/  SEL R2, R2, 0x2, P6 ;  /* 0x0000000202027807 */ /* 0x000fe20003000000 */
[----:B------:R-:W-:Y:S06]  /*0c30*/  @!P2 BRA `(.L_x_4) ;  /* 0x000000000008a947 */ /* 0x000fec0003800000 */
[----:B-12---:R-:W-:Y:S01]  /*0c40*/  UCGABAR_ARV ;  /* 0x00000000000079c7 */ /* 0x006fe20008000000 */
[----:B------:R-:W-:Y:S05]  /*0c50*/  BRA `(.L_x_5) ;  /* 0x0000000000047947 */ /* 0x000fea0003800000 */
.L_x_4:
[----:B-12---:R-:W-:Y:S01]  /*0c60*/  NOP ;  /* 0x0000000000007918 */ /* 0x006fe20000000000 */
.L_x_5:
[----:B------:R-:W1:Y:S01]  /*0c70*/  LDC R4, c[0x0][0x65c] ;  /* 0x00019700ff047b82 */ /* 0x000e620000000800 */
[----:B------:R-:W-:Y:S01]  /*0c80*/  IMAD.MOV.U32 R5, RZ, RZ, RZ ;  /* 0x000000ffff057224 */ /* 0x000fe200078e00ff */
[----:B-1----:R-:W-:Y:S01]  /*0c90*/  ISETP.NE.AND P4, PT, R4, 0x1, PT ;  /* 0x000000010400780c */ /* 0x002fe20003f85270 */
[----:B------:R-:W-:-:S12]  /*0ca0*/  IMAD.U32 R4, RZ, RZ, UR8 ;  /* 0x00000008ff047e24 */ /* 0x000fd8000f8e00ff */
[----:B------:R-:W1:Y:S01]  /*0cb0*/  @P4 LDC R15, c[0x0][0x10] ;  /* 0x00000400ff0f4b82 */ /* 0x000e620000000800 */
[----:B------:R-:W-:Y:S02]  /*0cc0*/  @P4 IMAD.MOV.U32 R9, RZ, RZ, RZ ;  /* 0x000000ffff094224 */ /* 0x000fe400078e00ff */
[----:B------:R-:W-:-:S05]  /*0cd0*/  @P4 IMAD.MOV.U32 R17, RZ, RZ, RZ ;  /* 0x000000ffff114224 */ /* 0x000fca00078e00ff */
[----:B------:R-:W2:Y:S01]  /*0ce0*/  @!P4 LDC R13, c[0x0][0xc] ;  /* 0x00000300ff0dcb82 */ /* 0x000ea20000000800 */
[----:B-1----:R-:W-:-:S04]  /*0cf0*/  @P4 IMAD.WIDE.U32 R14, R15, UR8, R8 ;  /* 0x000000080f0e4c25 */ /* 0x002fc8000f8e0008 */
[----:B--2---:R-:W-:-:S04]  /*0d00*/  @!P4 IMAD.WIDE.U32 R12, R8, R13, R4 ;  /* 0x0000000d080cc225 */ /* 0x004fc800078e0004 */
[----:B------:R-:W-:Y:S02]  /*0d10*/  @P4 IMAD.MOV.U32 R4, RZ, RZ, R14 ;  /* 0x000000ffff044224 */ /* 0x000fe400078e000e */
[----:B------:R-:W-:Y:S02]  /*0d20*/  @P4 IMAD.IADD R5, R15, 0x1, R17 ;  /* 0x000000010f054824 */ /* 0x000fe400078e0211 */
[----:B------:R-:W-:Y:S02]  /*0d30*/  @!P4 IMAD.MOV.U32 R4, RZ, RZ, R12 ;  /* 0x000000ffff04c224 */ /* 0x000fe400078e000c */
[----:B------:R-:W-:Y:S01]  /*0d40*/  @!P4 IMAD.MOV.U32 R5, RZ, RZ, R13 ;  /* 0x000000ffff05c224 */ /* 0x000fe200078e000d */
[----:B------:R-:W-:Y:S06]  /*0d50*/  @!P2 BRA `(.L_x_6) ;  /* 0x00000000000ca947 */ /* 0x000fec0003800000 */
[----:B------:R-:W-:Y:S01]  /*0d60*/  UCGABAR_WAIT ;  /* 0x0000000000007dc7 */ /* 0x000fe20008000000 */
[----:B------:R-:W-:Y:S01]  /*0d70*/  CCTL.IVALL ;  /* 0x00000000ff00798f */ /* 0x000fe20002000000 */
[----:B------:R-:W-:Y:S05]  /*0d80*/  BRA `(.L_x_7) ;  /* 0x0000000000047947 */ /* 0x000fea0003800000 */
.L_x_6:
[----:B------:R-:W-:Y:S06]  /*0d90*/  BAR.SYNC.DEFER_BLOCKING 0x0 ;  /* 0x0000000000007b1d */ /* 0x000fec0000010000 */
.L_x_7:
[----:B------:R-:W-:Y:S05]  /*0da0*/  @!P3 BRA `(.L_x_8) ;  /* 0x0000004800dcb947 */ /* 0x000fea0003800000 */
[----:B------:R-:W-:-:S13]  /*0db0*/  ISETP.GT.U32.AND P0, PT, R16, 0x1, PT ;  /* 0x000000011000780c */ /* 0x000fda0003f04070 */
[----:B0-----:R-:W-:Y:S05]  /*0dc0*/  @P0 EXIT ;  /* 0x000000000000094d */ /* 0x001fea0003800000 */
[----:B------:R-:W-:Y:S01]  /*0dd0*/  ULDC.64 UR4, c[0x0][0x650] ;  /* 0x0001940000047ab9 */ /* 0x000fe20000000a00 */
[----:B------:R-:W-:Y:S01]  /*0de0*/  PRMT R14, RZ, 0x7610, R14 ;  /* 0x00007610ff0e7816 */ /* 0x000fe2000000000e */
[----:B------:R-:W-:Y:S01]  /*0df0*/  IMAD.MOV.U32 R71, RZ, RZ, -0x1 ;  /* 0xffffffffff477424 */ /* 0x000fe200078e00ff */
[----:B------:R-:W-:Y:S01]  /*0e00*/  ISETP.GE.U32.AND P0, PT, R4, UR4, PT ;  /* 0x0000000404007c0c */ /* 0x000fe2000bf06070 */
[----:B------:R-:W-:Y:S02]  /*0e10*/  IMAD.MOV.U32 R15, RZ, RZ, -0x1 ;  /* 0xffffffffff0f7424 */ /* 0x000fe400078e00ff */
[----:B------:R-:W-:Y:S01]  /*0e20*/  IMAD.MOV.U32 R73, RZ, RZ, -0x1 ;  /* 0xffffffffff497424 */ /* 0x000fe200078e00ff */
[----:B------:R-:W-:-:S13]  /*0e30*/  ISETP.GE.U32.AND.EX P0, PT, R5, UR5, PT, P0 ;  /* 0x0000000505007c0c */ /* 0x000fda000bf06100 */
[----:B------:R-:W-:Y:S05]  /*0e40*/  @P0 BRA `(.L_x_9) ;  /* 0x0000000400240947 */ /* 0x000fea0003800000 */
[----:B------:R-:W0:Y:S01]  /*0e50*/  LDC.64 R22, c[0x0][0x628] ;  /* 0x00018a00ff167b82 */ /* 0x000e220000000a00 */
[----:B------:R-:W-:Y:S02]  /*0e60*/  IMAD.MOV.U32 R12, RZ, RZ, R4 ;  /* 0x000000ffff0c7224 */ /* 0x000fe400078e0004 */
[----:B------:R-:W-:-:S05]  /*0e70*/  IMAD.MOV.U32 R13, RZ, RZ, R5 ;  /* 0x000000ffff0d7224 */ /* 0x000fca00078e0005 */
[----:B------:R-:W1:Y:S08]  /*0e80*/  LDC R18, c[0x0][0x630] ;  /* 0x00018c00ff127b82 */ /* 0x000e700000000800 */
[----:B------:R-:W2:Y:S01]  /*0e90*/  LDC.64 R24, c[0x0][0x620] ;  /* 0x00018800ff187b82 */ /* 0x000ea20000000a00 */
[----:B0-----:R-:W-:-:S04]  /*0ea0*/  ISETP.NE.U32.AND P0, PT, R22, RZ, PT ;  /* 0x000000ff1600720c */ /* 0x001fc80003f05070 */
[----:B------:R-:W-:-:S13]  /*0eb0*/  ISETP.NE.AND.EX P0, PT, R23, RZ, PT, P0 ;  /* 0x000000ff1700720c */ /* 0x000fda0003f05300 */
[----:B-12---:R-:W-:Y:S05]  /*0ec0*/  @!P0 BRA `(.L_x_10) ;  /* 0x0000000000288947 */ /* 0x006fea0003800000 */
[----:B------:R-:W0:Y:S02]  /*0ed0*/  LDC R7, c[0x0][0x634] ;  /* 0x00018d00ff077b82 */ /* 0x000e240000000800 */
[----:B0-----:R-:W-:-:S05]  /*0ee0*/  IADD3 R7, P0, R4, R7, RZ ;  /* 0x0000000704077210 */ /* 0x001fca0007f1e0ff */
[----:B------:R-:W-:-:S04]  /*0ef0*/  IMAD.X R19, RZ, RZ, R5, P0 ;  /* 0x000000ffff137224 */ /* 0x000fc800000e0605 */
[----:B------:R-:W-:-:S04]  /*0f00*/  IMAD.WIDE.U32 R12, R19, R22, RZ ;  /* 0x00000016130c7225 */ /* 0x000fc800078e00ff */
[----:B------:R-:W-:-:S04]  /*0f10*/  IMAD.WIDE.U32 R14, P0, R7, R23, R12 ;  /* 0x00000017070e7225 */ /* 0x000fc8000780000c */
[----:B------:R-:W-:-:S04]  /*0f20*/  IMAD.WIDE.U32 R12, R7, R22, RZ ;  /* 0x00000016070c7225 */ /* 0x000fc800078e00ff */
[----:B------:R-:W-:Y:S01]  /*0f30*/  IMAD.X R17, RZ, RZ, RZ, P0 ;  /* 0x000000ffff117224 */ /* 0x000fe200000e06ff */
[----:B------:R-:W-:Y:S01]  /*0f40*/  IADD3 RZ, P0, R13, R14, RZ ;  /* 0x0000000e0dff7210 */ /* 0x000fe20007f1e0ff */
[----:B------:R-:W-:-:S04]  /*0f50*/  IMAD.MOV.U32 R16, RZ, RZ, R15 ;  /* 0x000000ffff107224 */ /* 0x000fc800078e000f */
[----:B------:R-:W-:-:S08]  /*0f60*/  IMAD.WIDE.U32.X R12, R19, R23, R16, P0 ;  /* 0x00000017130c7225 */ /* 0x000fd000000e0410 */
.L_x_10:
[----:B------:R-:W0:Y:S01]  /*0f70*/  LDC.64 R28, c[0x0][0x640] ;  /* 0x00019000ff1c7b82 */ /* 0x000e220000000a00 */
[--C-:B------:R-:W-:Y:S01]  /*0f80*/  SHF.R.U64 R73, R12, R18, R13.reuse ;  /* 0x000000120c497219 */ /* 0x100fe2000000120d */
[----:B------:R-:W-:Y:S01]  /*0f90*/  IMAD R27, R11, R20, R8 ;  /* 0x000000140b1b7224 */ /* 0x000fe200078e0208 */
[----:B------:R-:W-:Y:S01]  /*0fa0*/  SHF.R.U32.HI R7, RZ, R18, R13 ;  /* 0x00000012ff077219 */ /* 0x000fe2000001160d */
[----:B------:R-:W-:Y:S01]  /*0fb0*/  IMAD.MOV.U32 R23, RZ, RZ, 0x1 ;  /* 0x00000001ff177424 */ /* 0x000fe200078e00ff */
[----:B------:R-:W-:-:S03]  /*0fc0*/  IADD3 R9, P0, RZ, -R73, RZ ;  /* 0x80000049ff097210 */ /* 0x000fc60007f1e0ff */
[----:B------:R-:W1:Y:S02]  /*0fd0*/  LDC R22, c[0x0][0x618] ;  /* 0x00018600ff167b82 */ /* 0x000e640000000800 */
[----:B------:R-:W-:Y:S02]  /*0fe0*/  IMAD.X R7, RZ, RZ, ~R7, P0 ;  /* 0x000000ffff077224 */ /* 0x000fe400000e0e07 */
[----:B------:R-:W-:-:S04]  /*0ff0*/  IMAD.WIDE.U32 R12, R9, R24, R4 ;  /* 0x00000018090c7225 */ /* 0x000fc800078e0004 */
[----:B------:R-:W2:Y:S01]  /*1000*/  LDC R18, c[0x0][0x608] ;  /* 0x00018200ff127b82 */ /* 0x000ea20000000800 */
[----:B------:R-:W-:Y:S02]  /*1010*/  IMAD R14, R7, R24, RZ ;  /* 0x00000018070e7224 */ /* 0x000fe400078e02ff */
[----:B------:R-:W-:Y:S02]  /*1020*/  IMAD.MOV.U32 R7, RZ, RZ, -0x1 ;  /* 0xffffffffff077424 */ /* 0x000fe400078e00ff */
[----:B------:R-:W-:-:S03]  /*1030*/  IMAD R9, R9, R25, R14 ;  /* 0x0000001909097224 */ /* 0x000fc600078e020e */
[----:B------:R-:W3:Y:S01]  /*1040*/  LDC R26, c[0x0][0x658] ;  /* 0x00019600ff1a7b82 */ /* 0x000ee20000000800 */
[----:B------:R-:W-:Y:S01]  /*1050*/  IMAD.IADD R9, R13, 0x1, R9 ;  /* 0x000000010d097824 */ /* 0x000fe200078e0209 */
[----:B0-----:R-:W-:-:S04]  /*1060*/  ISETP.NE.U32.AND P0, PT, R28, RZ, PT ;  /* 0x000000ff1c00720c */ /* 0x001fc80003f05070 */
[----:B------:R-:W-:Y:S02]  /*1070*/  ISETP.NE.AND.EX P0, PT, R29, RZ, PT, P0 ;  /* 0x000000ff1d00720c */ /* 0x000fe40003f05300 */
[----:B------:R-:W0:Y:S01]  /*1080*/  LDC R24, c[0x0][0x600] ;  /* 0x00018000ff187b82 */ /* 0x000e220000000800 */
[-CC-:B-1----:R-:W-:Y:S02]  /*1090*/  SHF.R.U64 R16, R12, R22.reuse, R9.reuse ;  /* 0x000000160c107219 */ /* 0x182fe40000001209 */
[----:B------:R-:W-:-:S05]  /*10a0*/  SHF.R.U32.HI R9, RZ, R22, R9 ;  /* 0x00000016ff097219 */ /* 0x000fca0000011609 */
[----:B------:R-:W1:Y:S01]  /*10b0*/  LDC R19, c[0x0][0x648] ;  /* 0x00019200ff137b82 */ /* 0x000e620000000800 */
[-CC-:B--2---:R-:W-:Y:S02]  /*10c0*/  SHF.R.U64 R22, R16, R18.reuse, R9.reuse ;  /* 0x0000001210167219 */ /* 0x184fe40000001209 */
[----:B------:R-:W-:-:S05]  /*10d0*/  SHF.R.U32.HI R9, RZ, R18, R9 ;  /* 0x00000012ff097219 */ /* 0x000fca0000011609 */
[----:B------:R-:W2:Y:S01]  /*10e0*/  LDC R21, c[0x0][0x638] ;  /* 0x00018e00ff157b82 */ /* 0x000ea20000000800 */
[-CC-:B---3--:R-:W-:Y:S02]  /*10f0*/  SHF.R.U64 R18, R22, R26.reuse, R9.reuse ;  /* 0x0000001a16127219 */ /* 0x188fe40000001209 */
[-C--:B------:R-:W-:Y:S02]  /*1100*/  SHF.L.U32 R7, R7, R26.reuse, RZ ;  /* 0x0000001a07077219 */ /* 0x080fe400000006ff */
[----:B------:R-:W-:Y:S01]  /*1110*/  SHF.R.U32.HI R9, RZ, R26, R9 ;  /* 0x0000001aff097219 */ /* 0x000fe20000011609 */
[----:B------:R-:W-:Y:S01]  /*1120*/  IMAD.MOV.U32 R8, RZ, RZ, R18 ;  /* 0x000000ffff087224 */ /* 0x000fe200078e0012 */
[----:B------:R-:W-:Y:S01]  /*1130*/  LOP3.LUT R11, RZ, R7, RZ, 0x33, !PT ;  /* 0x00000007ff0b7212 */ /* 0x000fe200078e33ff */
[----:B------:R-:W3:Y:S01]  /*1140*/  LDC R25, c[0x0][0x610] ;  /* 0x00018400ff197b82 */ /* 0x000ee20000000800 */
[----:B------:R-:W-:Y:S05]  /*1150*/  @!P0 BRA `(.L_x_11) ;  /* 0x0000000000288947 */ /* 0x000fea0003800000 */
[----:B------:R-:W4:Y:S02]  /*1160*/  LDC R7, c[0x0][0x64c] ;  /* 0x00019300ff077b82 */ /* 0x000f240000000800 */
[----:B----4-:R-:W-:-:S05]  /*1170*/  IADD3 R7, P0, R18, R7, RZ ;  /* 0x0000000712077210 */ /* 0x010fca0007f1e0ff */
        /* <DEDUP_REMOVED lines=8> */
.L_x_11:
[----:B-1----:R-:W-:Y:S01]  /*1200*/  SHF.R.U64 R9, R8, R19, R9 ;  /* 0x0000001308097219 */ /* 0x002fe20000001209 */
[----:B------:R-:W-:Y:S01]  /*1210*/  IMAD.MOV.U32 R14, RZ, RZ, 0x1 ;  /* 0x00000001ff0e7424 */ /* 0x000fe200078e00ff */
[----:B------:R-:W-:Y:S01]  /*1220*/  LOP3.LUT R8, R22, R11, RZ, 0xc0, !PT ;  /* 0x0000000b16087212 */ /* 0x000fe200078ec0ff */
[----:B0-----:R-:W-:Y:S01]  /*1230*/  VIADD R11, R24, 0xffffffff ;  /* 0xffffffff180b7836 */ /* 0x001fe20000000000 */
[----:B------:R-:W-:Y:S01]  /*1240*/  SHF.L.U32 R7, R23, R26, RZ ;  /* 0x0000001a17077219 */ /* 0x000fe200000006ff */
[----:B------:R-:W-:Y:S01]  /*1250*/  IMAD.MOV R12, RZ, RZ, -R9 ;  /* 0x000000ffff0c7224 */ /* 0x000fe200078e0a09 */
[----:B------:R-:W-:Y:S02]  /*1260*/  SEL R10, R10, R27, !P4 ;  /* 0x0000001b0a0a7207 */ /* 0x000fe40006000000 */
[----:B------:R-:W-:Y:S01]  /*1270*/  LOP3.LUT R11, R16, R11, RZ, 0xc0, !PT ;  /* 0x0000000b100b7212 */ /* 0x000fe200078ec0ff */
[----:B------:R-:W-:Y:S02]  /*1280*/  IMAD R9, R7, R9, R8 ;  /* 0x0000000907097224 */ /* 0x000fe400078e0208 */
[----:B--2---:R-:W-:-:S02]  /*1290*/  IMAD R7, R12, R21, R18 ;  /* 0x000000150c077224 */ /* 0x004fc400078e0212 */
[----:B---3--:R-:W-:Y:S02]  /*12a0*/  IMAD R10, R9, R25, R10 ;  /* 0x00000019090a7224 */ /* 0x008fe400078e020a */
[----:B------:R-:W-:-:S05]  /*12b0*/  IMAD R7, R7, R24, R11 ;  /* 0x0000001807077224 */ /* 0x000fca00078e020b */
[----:B------:R-:W-:Y:S02]  /*12c0*/  SEL R15, R7, R10, !P4 ;  /* 0x0000000a070f7207 */ /* 0x000fe40006000000 */
[----:B------:R-:W-:-:S07]  /*12d0*/  SEL R71, R10, R7, !P4 ;  /* 0x000000070a477207 */ /* 0x000fce0006000000 */
.L_x_9:
[----:B------:R-:W-:-:S08]  /*12e0*/  NOP ;  /* 0x0000000000007918 */ /* 0x000fd00000000000 */
[----:B------:R-:W0:Y:S02]  /*12f0*/  USETMAXREG.TRY_ALLOC.CTAPOOL UP0, 0xe8 ;  /* 0x000000e8000079c8 */ /* 0x000e240008000600 */
[----:B0-----:R-:W-:-:S13]  /*1300*/  PLOP3.LUT P0, PT, PT, PT, UP0, 0x80, 0x0 ;  /* 0x000000000000781c */ /* 0x001fda0003f0f008 */
[----:B------:R-:W-:Y:S05]  /*1310*/  @!P0 BRA `(.L_x_9) ;  /* 0xfffffffc00f08947 */ /* 0x000fea000383ffff */
[----:B------:R-:W-:Y:S01]  /*1320*/  ULDC.64 UR4, c[0x0][0x598] ;  /* 0x0001660000047ab9 */ /* 0x000fe20000000a00 */
[----:B------:R-:W-:Y:S01]  /*1330*/  ULDC.64 UR18, c[0x0][0x208] ;  /* 0x0000820000127ab9 */ /* 0x000fe20000000a00 */
[----:B------:R-:W-:-:S04]  /*1340*/  ISETP.NE.U32.AND P0, PT, RZ, UR4, PT ;  /* 0x00000004ff007c0c */ /* 0x000fc8000bf05070 */
[----:B------:R-:W-:-:S13]  /*1350*/  ISETP.NE.AND.EX P0, PT, RZ, UR5, PT, P0 ;  /* 0x00000005ff007c0c */ /* 0x000fda000bf05300 */
[----:B------:R-:W-:Y:S05]  /*1360*/  @!P0 BRA `(.L_x_12) ;  /* 0x00000000001c8947 */ /* 0x000fea0003800000 */
[----:B------:R-:W0:Y:S02]  /*1370*/  LDC.64 R8, c[0x0][0x598] ;  /* 0x00016600ff087b82 */ /* 0x000e240000000a00 */
[----:B0-----:R-:W2:Y:S02]  /*1380*/  LDG.E.64 R8, desc[UR18][R8.64] ;  /* 0x0000001208087981 */ /* 0x001ea4000c1e1b00 */
[----:B--2---:R-:W-:-:S04]  /*1390*/  ISETP.NE.U32.AND P0, PT, R8, RZ, PT ;  /* 0x000000ff0800720c */ /* 0x004fc80003f05070 */
[----:B------:R-:W-:-:S13]  /*13a0*/  ISETP.NE.AND.EX P0, PT, R9, RZ, PT, P0 ;  /* 0x000000ff0900720c */ /* 0x000fda0003f05300 */
[----:B------:R-:W-:Y:S05]  /*13b0*/  @!P0 BRA `(.L_x_12) ;  /* 0x0000000000088947 */ /* 0x000fea0003800000 */
[----:B------:R0:W5:Y:S01]  /*13c0*/  LD.E R7, desc[UR18][R8.64] ;  /* 0x0000001208077980 */ /* 0x000162000c101900 */
[----:B------:R-:W-:Y:S05]  /*13d0*/  BRA `(.L_x_13) ;  /* 0x0000000000207947 */ /* 0x000fea0003800000 */
.L_x_12:
[----:B------:R-:W-:Y:S02]  /*13e0*/  ULDC.64 UR4, c[0x0][0x588] ;  /* 0x0001620000047ab9 */ /* 0x000fe40000000a00 */
[----:B------:R-:W-:-:S04]  /*13f0*/  ISETP.NE.U32.AND P0, PT, RZ, UR4, PT ;  /* 0x00000004ff007c0c */ /* 0x000fc8000bf05070 */
[----:B------:R-:W-:-:S13]  /*1400*/  ISETP.NE.AND.EX P0, PT, RZ, UR5, PT, P0 ;  /* 0x00000005ff007c0c */ /* 0x000fda000bf05300 */
[----:B------:R-:W-:Y:S05]  /*1410*/  @!P0 BRA `(.L_x_14) ;  /* 0x00000000000c8947 */ /* 0x000fea0003800000 */
[----:B------:R-:W0:Y:S02]  /*1420*/  LDC.64 R8, c[0x0][0x588] ;  /* 0x00016200ff087b82 */ /* 0x000e240000000a00 */
[----:B0-----:R1:W5:Y:S01]  /*1430*/  LDG.E R7, desc[UR18][R8.64] ;  /* 0x0000001208077981 */ /* 0x001362000c1e1900 */
[----:B------:R-:W-:Y:S05]  /*1440*/  BRA `(.L_x_13) ;  /* 0x0000000000047947 */ /* 0x000fea0003800000 */
.L_x_14:
[----:B------:R-:W2:Y:S02]  /*1450*/  LDC R7, c[0x0][0x580] ;  /* 0x00016000ff077b82 */ /* 0x000ea40000000800 */
.L_x_13:
[----:B------:R-:W-:Y:S02]  /*1460*/  ULDC.64 UR4, c[0x0][0x5a0] ;  /* 0x0001680000047ab9 */ /* 0x000fe40000000a00 */
[----:B------:R-:W-:-:S04]  /*1470*/  ISETP.NE.U32.AND P0, PT, RZ, UR4, PT ;  /* 0x00000004ff007c0c */ /* 0x000fc8000bf05070 */
[----:B------:R-:W-:-:S13]  /*1480*/  ISETP.NE.AND.EX P0, PT, RZ, UR5, PT, P0 ;  /* 0x00000005ff007c0c */ /* 0x000fda000bf05300 */
[----:B------:R-:W-:Y:S05]  /*1490*/  @!P0 BRA `(.L_x_15) ;  /* 0x00000000001c8947 */ /* 0x000fea0003800000 */
[----:B01----:R-:W0:Y:S02]  /*14a0*/  LDC.64 R8, c[0x0][0x5a0] ;  /* 0x00016800ff087b82 */ /* 0x003e240000000a00 */
[----:B0-----:R-:W3:Y:S02]  /*14b0*/  LDG.E.64 R8, desc[UR18][R8.64] ;  /* 0x0000001208087981 */ /* 0x001ee4000c1e1b00 */
[----:B---3--:R-:W-:-:S04]  /*14c0*/  ISETP.NE.U32.AND P0, PT, R8, RZ, PT ;  /* 0x000000ff0800720c */ /* 0x008fc80003f05070 */
[----:B------:R-:W-:-:S13]  /*14d0*/  ISETP.NE.AND.EX P0, PT, R9, RZ, PT, P0 ;  /* 0x000000ff0900720c */ /* 0x000fda0003f05300 */
[----:B------:R-:W-:Y:S05]  /*14e0*/  @!P0 BRA `(.L_x_15) ;  /* 0x0000000000088947 */ /* 0x000fea0003800000 */
[----:B------:R0:W5:Y:S01]  /*14f0*/  LD.E R12, desc[UR18][R8.64] ;  /* 0x00000012080c7980 */ /* 0x000162000c101900 */
[----:B------:R-:W-:Y:S05]  /*1500*/  BRA `(.L_x_16) ;  /* 0x0000000000207947 */ /* 0x000fea0003800000 */
.L_x_15:
[----:B------:R-:W-:Y:S02]  /*1510*/  ULDC.64 UR4, c[0x0][0x590] ;  /* 0x0001640000047ab9 */ /* 0x000fe40000000a00 */
[----:B------:R-:W-:-:S04]  /*1520*/  ISETP.NE.U32.AND P0, PT, RZ, UR4, PT ;  /* 0x00000004ff007c0c */ /* 0x000fc8000bf05070 */
[----:B------:R-:W-:-:S13]  /*1530*/  ISETP.NE.AND.EX P0, PT, RZ, UR5, PT, P0 ;  /* 0x00000005ff007c0c */ /* 0x000fda000bf05300 */
[----:B------:R-:W-:Y:S05]  /*1540*/  @!P0 BRA `(.L_x_17) ;  /* 0x00000000000c8947 */ /* 0x000fea0003800000 */
[----:B------:R-:W3:Y:S02]  /*1550*/  LDC.64 R12, c[0x0][0x590] ;  /* 0x00016400ff0c7b82 */ /* 0x000ee40000000a00 */
[----:B---3--:R3:W5:Y:S01]  /*1560*/  LDG.E R12, desc[UR18][R12.64] ;  /* 0x000000120c0c7981 */ /* 0x008762000c1e1900 */
[----:B------:R-:W-:Y:S05]  /*1570*/  BRA `(.L_x_16) ;  /* 0x0000000000047947 */ /* 0x000fea0003800000 */
.L_x_17:
[----:B------:R-:W4:Y:S02]  /*1580*/  LDC R12, c[0x0][0x584] ;  /* 0x00016100ff0c7b82 */ /* 0x000f240000000800 */
.L_x_16:
[----:B------:R-:W-:-:S13]  /*1590*/  LOP3.LUT P0, RZ, R14, 0xff, RZ, 0xc0, !PT ;  /* 0x000000ff0eff7812 */ /* 0x000fda000780c0ff */
[----:B------:R-:W-:Y:S05]  /*15a0*/  @!P0 EXIT ;  /* 0x000000000000894d */ /* 0x000fea0003800000 */
[----:B------:R-:W-:Y:S01]  /*15b0*/  ULDC UR4, c[0x0][0x28c] ;  /* 0x0000a30000047ab9 */ /* 0x000fe20000000800 */
[----:B------:R-:W-:Y:S01]  /*15c0*/  LOP3.LUT R81, R2, 0x1, RZ, 0xfc, !PT ;  /* 0x0000000102517812 */ /* 0x000fe200078efcff */
[----:B------:R-:W-:-:S04]  /*15d0*/  UIADD3 UR4, UR4, 0x1f, URZ ;  /* 0x0000001f04047890 */ /* 0x000fc8000fffe03f */
[----:B------:R-:W-:-:S04]  /*15e0*/  USHF.R.S32.HI UR5, URZ, 0x1f, UR4 ;  /* 0x0000001f3f057899 */ /* 0x000fc80008011404 */
[----:B------:R-:W-:-:S03]  /*15f0*/  ULEA.HI UR5, UR5, UR4, URZ, 0x5 ;  /* 0x0000000405057291 */ /* 0x000fc6000f8f283f */
[----:B------:R-:W-:Y:S01]  /*1600*/  UMOV UR4, URZ ;  /* 0x0000003f00047c82 */ /* 0x000fe20008000000 */
[----:B------:R-:W-:-:S03]  /*1610*/  USHF.R.S32.HI UR9, URZ, 0x5, UR5 ;  /* 0x000000053f097899 */ /* 0x000fc60008011405 */
[----:B------:R-:W-:-:S09]  /*1620*/  UMOV UR5, URZ ;  /* 0x0000003f00057c82 */ /* 0x000fd20008000000 */
.L_x_108:
[----:B01----:R-:W-:Y:S01]  /*1630*/  LOP3.LUT R8, R0, 0x80, RZ, 0xc0, !PT ;  /* 0x0000008000087812 */ /* 0x003fe200078ec0ff */
[----:B------:R-:W0:Y:S01]  /*1640*/  S2UR UR13, SR_CgaCtaId ;  /* 0x00000000000d79c3 */ /* 0x000e220000008800 */
[----:B------:R-:W-:Y:S01]  /*1650*/  UMOV UR12, 0x400 ;  /* 0x00000400000c7882 */ /* 0x000fe20000000000 */
[----:B------:R-:W-:Y:S01]  /*1660*/  UMOV UR6, URZ ;  /* 0x0000003f00067c82 */ /* 0x000fe20008000000 */
[----:B------:R-:W-:Y:S01]  /*1670*/  SHF.R.U32.HI R8, RZ, 0x7, R8 ;  /* 0x00000007ff087819 */ /* 0x000fe20000011608 */
[----:B------:R-:W-:Y:S01]  /*1680*/  UMOV UR7, URZ ;  /* 0x0000003f00077c82 */ /* 0x000fe20008000000 */
[----:B------:R-:W-:Y:S01]  /*1690*/  UMOV UR16, UR5 ;  /* 0x0000000500107c82 */ /* 0x000fe20008000000 */
[----:B------:R-:W-:Y:S01]  /*16a0*/  CS2R R16, SRZ ;  /* 0x0000000000107805 */ /* 0x000fe2000001ff00 */
[----:B---3--:R-:W-:Y:S01]  /*16b0*/  IMAD.MOV.U32 R13, RZ, RZ, RZ ;  /* 0x000000ffff0d7224 */ /* 0x008fe200078e00ff */
[----:B------:R-:W1:Y:S01]  /*16c0*/  LDC R9, c[0x0][0x28c] ;  /* 0x0000a300ff097b82 */ /* 0x000e620000000800 */
[----:B------:R-:W3:Y:S01]  /*16d0*/  SHFL.IDX PT, R8, R8, RZ, 0x1f ;  /* 0x00001fff08087589 */ /* 0x000ee200000e0000 */
[----:B------:R-:W-:-:S02]  /*16e0*/  CS2R R18, SRZ ;  /* 0x0000000000127805 */ /* 0x000fc4000001ff00 */
[----:B------:R-:W-:Y:S02]  /*16f0*/  CS2R R20, SRZ ;  /* 0x0000000000147805 */ /* 0x000fe4000001ff00 */
[----:B------:R-:W-:Y:S02]  /*1700*/  CS2R R22, SRZ ;  /* 0x0000000000167805 */ /* 0x000fe4000001ff00 */
[----:B------:R-:W-:Y:S02]  /*1710*/  CS2R R56, SRZ ;  /* 0x0000000000387805 */ /* 0x000fe4000001ff00 */
[----:B------:R-:W-:Y:S02]  /*1720*/  CS2R R58, SRZ ;  /* 0x00000000003a7805 */ /* 0x000fe4000001ff00 */
[----:B------:R-:W-:Y:S02]  /*1730*/  CS2R R60, SRZ ;  /* 0x00000000003c7805 */ /* 0x000fe4000001ff00 */
[----:B------:R-:W-:-:S02]  /*1740*/  CS2R R62, SRZ ;  /* 0x00000000003e7805 */ /* 0x000fc4000001ff00 */
[----:B------:R-:W-:Y:S02]  /*1750*/  CS2R R64, SRZ ;  /* 0x0000000000407805 */ /* 0x000fe4000001ff00 */
[----:B------:R-:W-:Y:S02]  /*1760*/  CS2R R66, SRZ ;  /* 0x0000000000427805 */ /* 0x000fe4000001ff00 */
[----:B------:R-:W-:Y:S01]  /*1770*/  CS2R R68, SRZ ;  /* 0x0000000000447805 */ /* 0x000fe2000001ff00 */
[----:B------:R-:W-:Y:S01]  /*1780*/  IMAD.MOV.U32 R70, RZ, RZ, RZ ;  /* 0x000000ffff467224 */ /* 0x000fe200078e00ff */
[----:B------:R-:W-:Y:S01]  /*1790*/  CS2R R74, SRZ ;  /* 0x00000000004a7805 */ /* 0x000fe2000001ff00 */
[----:B------:R-:W-:Y:S01]  /*17a0*/  IMAD.MOV.U32 R72, RZ, RZ, RZ ;  /* 0x000000ffff487224 */ /* 0x000fe200078e00ff */
[----:B------:R-:W-:Y:S02]  /*17b0*/  CS2R R76, SRZ ;  /* 0x00000000004c7805 */ /* 0x000fe4000001ff00 */
[----:B------:R-:W-:Y:S01]  /*17c0*/  CS2R R78, SRZ ;  /* 0x00000000004e7805 */ /* 0x000fe2000001ff00 */
[----:B------:R-:W-:Y:S01]  /*17d0*/  IMAD.MOV.U32 R80, RZ, RZ, RZ ;  /* 0x000000ffff507224 */ /* 0x000fe200078e00ff */
[----:B----4-:R-:W-:Y:S01]  /*17e0*/  CS2R R24, SRZ ;  /* 0x0000000000187805 */ /* 0x010fe2000001ff00 */
[----:B------:R-:W-:Y:S01]  /*17f0*/  IMAD.U32 R14, RZ, RZ, UR4 ;  /* 0x00000004ff0e7e24 */ /* 0x000fe2000f8e00ff */
[----:B------:R-:W-:-:S02]  /*1800*/  CS2R R26, SRZ ;  /* 0x00000000001a7805 */ /* 0x000fc4000001ff00 */
[----:B------:R-:W-:Y:S02]  /*1810*/  CS2R R28, SRZ ;  /* 0x00000000001c7805 */ /* 0x000fe4000001ff00 */
[----:B------:R-:W-:Y:S02]  /*1820*/  CS2R R30, SRZ ;  /* 0x00000000001e7805 */ /* 0x000fe4000001ff00 */
[----:B------:R-:W-:Y:S02]  /*1830*/  CS2R R32, SRZ ;  /* 0x0000000000207805 */ /* 0x000fe4000001ff00 */
[----:B-1----:R-:W-:Y:S02]  /*1840*/  ISETP.GE.AND P0, PT, R9, 0x1, PT ;  /* 0x000000010900780c */ /* 0x002fe40003f06270 */
[----:B------:R-:W-:Y:S02]  /*1850*/  CS2R R34, SRZ ;  /* 0x0000000000227805 */ /* 0x000fe4000001ff00 */
[----:B---3--:R-:W-:-:S02]  /*1860*/  R2UR UR8, R8 ;  /* 0x00000000080872ca */ /* 0x008fc400000e0000 */
        /* <DEDUP_REMOVED lines=8> */
[----:B------:R-:W-:Y:S02]  /*18f0*/  CS2R R52, SRZ ;  /* 0x0000000000347805 */ /* 0x000fe4000001ff00 */
[----:B------:R-:W-:Y:S01]  /*1900*/  CS2R R54, SRZ ;  /* 0x0000000000367805 */ /* 0x000fe2000001ff00 */
[----:B------:R-:W-:-:S04]  /*1910*/  ULEA.HI UR10, UR8, UR8, URZ, 0x1 ;  /* 0x00000008080a7291 */ /* 0x000fc8000f8f083f */
[----:B------:R-:W-:Y:S02]  /*1920*/  ULOP3.LUT UR11, UR10, 0x1ffffe, URZ, 0xc0, !UPT ;  /* 0x001ffffe0a0b7892 */ /* 0x000fe4000f8ec03f */
[----:B0-----:R-:W-:Y:S02]  /*1930*/  ULEA UR10, UR13, UR12, 0x18 ;  /* 0x0000000c0d0a7291 */ /* 0x001fe4000f8ec03f */
[----:B------:R-:W-:-:S03]  /*1940*/  UIADD3 UR11, UR8, -UR11, URZ ;  /* 0x8000000b080b7290 */ /* 0x000fc6000fffe03f */
[----:B------:R-:W-:Y:S01]  /*1950*/  UMOV UR8, URZ ;  /* 0x0000003f00087c82 */ /* 0x000fe20008000000 */
[----:B------:R-:W-:-:S04]  /*1960*/  ULEA UR11, UR11, UR10, 0xb ;  /* 0x0000000a0b0b7291 */ /* 0x000fc8000f8e583f */
[----:B------:R-:W-:-:S04]  /*1970*/  UIADD3 UR11, UR11, 0x300, URZ ;  /* 0x000003000b0b7890 */ /* 0x000fc8000fffe03f */
[----:B------:R-:W-:-:S04]  /*1980*/  USHF.R.U32.HI UR11, URZ, 0x4, UR11 ;  /* 0x000000043f0b7899 */ /* 0x000fc8000801160b */
[----:B------:R-:W-:Y:S01]  /*1990*/  ULOP3.LUT UR11, UR11, 0x3fff, URZ, 0xc0, !UPT ;  /* 0x00003fff0b0b7892 */ /* 0x000fe2000f8ec03f */
[----:B------:R-:W-:Y:S11]  /*19a0*/  @!P0 BRA `(.L_x_18) ;  /* 0x0000000400608947 */ /* 0x000ff60003800000 */
[----:B------:R-:W-:-:S13]  /*19b0*/  ISETP.NE.AND P1, PT, R81, 0x3, PT ;  /* 0x000000035100780c */ /* 0x000fda0003f25270 */
[----:B------:R-:W-:Y:S05]  /*19c0*/  @!P1 BRA `(.L_x_19) ;  /* 0x0000000000049947 */ /* 0x000fea0003800000 */
[----:B------:R-:W-:Y:S01]  /*19d0*/  BPT.TRAP 0x1 ;  /* 0x000000040000795c */ /* 0x000fe20000300000 */
.L_x_19:
[----:B------:R-:W-:Y:S01]  /*19e0*/  ULEA UR6, UR5, UR10, 0x3 ;  /* 0x0000000a05067291 */ /* 0x000fe2000f8e183f */
[----:B------:R-:W-:-:S05]  /*19f0*/  IMAD.U32 R8, RZ, RZ, UR4 ;  /* 0x00000004ff087e24 */ /* 0x000fca000f8e00ff */
[----:B------:R-:W-:-:S04]  /*1a00*/  SHF.L.U32 R8, R8, 0x1f, RZ ;  /* 0x0000001f08087819 */ /* 0x000fc800000006ff */
[----:B------:R0:W1:Y:S01]  /*1a10*/  SYNCS.PHASECHK.TRANS64.TRYWAIT P0, [UR6], R8 ;  /* 0x00000008ff0075a7 */ /* 0x0000620008000146 */
[----:B------:R-:W-:Y:S05]  /*1a20*/  @!P1 BRA `(.L_x_20) ;  /* 0x0000000000049947 */ /* 0x000fea0003800000 */
[----:B------:R-:W-:Y:S01]  /*1a30*/  BPT.TRAP 0x1 ;  /* 0x000000040000795c */ /* 0x000fe20000300000 */
.L_x_20:
[----:B-1----:R-:W-:Y:S05]  /*1a40*/  @P0 BRA `(.L_x_21) ;  /* 0x0000000000080947 */ /* 0x002fea0003800000 */
[----:B------:R-:W1:Y:S02]  /*1a50*/  SYNCS.PHASECHK.TRANS64.TRYWAIT P0, [UR6], R8 ;  /* 0x00000008ff0075a7 */ /* 0x000e640008000146 */
[----:B-1----:R-:W-:Y:S05]  /*1a60*/  @!P0 BRA `(.L_x_22) ;  /* 0x0000006800088947 */ /* 0x002fea0003800000 */
.L_x_21:
[----:B------:R-:W-:Y:S01]  /*1a70*/  UIADD3 UR6, UR10, 0x25300, URZ ;  /* 0x000253000a067890 */ /* 0x000fe2000fffe03f */
[----:B------:R-:W-:Y:S01]  /*1a80*/  WARPGROUP.ARRIVE ;  /* 0x00000000000079c5 */ /* 0x000fe20000000000 */
[----:B------:R-:W-:Y:S01]  /*1a90*/  ULDC UR7, c[0x0][0x50c] ;  /* 0x0001430000077ab9 */ /* 0x000fe20000000800 */
[----:B------:R-:W-:Y:S01]  /*1aa0*/  ULOP3.LUT UR12, UR11, 0x10000, URZ, 0xfc, !UPT ;  /* 0x000100000b0c7892 */ /* 0x000fe2000f8efc3f */
[----:B------:R-:W-:Y:S01]  /*1ab0*/  CS2R R16, SRZ ;  /* 0x0000000000107805 */ /* 0x000fe2000001ff00 */
[----:B------:R-:W-:Y:S01]  /*1ac0*/  UISETP.NE.AND UP0, UPT, UR7, 0x1, UPT ;  /* 0x000000010700788c */ /* 0x000fe2000bf05270 */
[----:B------:R-:W-:Y:S01]  /*1ad0*/  IMAD.MOV.U32 R13, RZ, RZ, RZ ;  /* 0x000000ffff0d7224 */ /* 0x000fe200078e00ff */
[----:B------:R-:W-:Y:S01]  /*1ae0*/  USHF.R.U32.HI UR6, URZ, 0x4, UR6 ;  /* 0x000000043f067899 */ /* 0x000fe20008011606 */
[----:B------:R-:W-:Y:S01]  /*1af0*/  CS2R R18, SRZ ;  /* 0x0000000000127805 */ /* 0x000fe2000001ff00 */
[----:B------:R-:W-:Y:S01]  /*1b00*/  USEL UR7, URZ, 0x1, UP0 ;  /* 0x000000013f077887 */ /* 0x000fe20008000000 */
[----:B------:R-:W-:Y:S01]  /*1b10*/  CS2R R20, SRZ ;  /* 0x0000000000147805 */ /* 0x000fe2000001ff00 */
[----:B------:R-:W-:Y:S01]  /*1b20*/  ULOP3.LUT UR6, UR6, 0x3fff, URZ, 0xc0, !UPT ;  /* 0x00003fff06067892 */ /* 0x000fe2000f8ec03f */
[----:B------:R-:W-:Y:S01]  /*1b30*/  CS2R R22, SRZ ;  /* 0x0000000000167805 */ /* 0x000fe2000001ff00 */
[----:B------:R-:W-:Y:S01]  /*1b40*/  ULEA UR12, UR5, UR12, 0x8 ;  /* 0x0000000c050c7291 */ /* 0x000fe2000f8e403f */
[----:B------:R-:W-:Y:S01]  /*1b50*/  CS2R R56, SRZ ;  /* 0x0000000000387805 */ /* 0x000fe2000001ff00 */
[----:B------:R-:W-:Y:S01]  /*1b60*/  ULOP3.LUT UR6, UR6, 0x10000, URZ, 0xfc, !UPT ;  /* 0x0001000006067892 */ /* 0x000fe2000f8efc3f */
[----:B------:R-:W-:Y:S01]  /*1b70*/  ISETP.NE.AND P0, PT, RZ, UR7, PT ;  /* 0x00000007ff007c0c */ /* 0x000fe2000bf05270 */
[----:B------:R-:W-:Y:S01]  /*1b80*/  UMOV UR13, 0xc0000010 ;  /* 0xc0000010000d7882 */ /* 0x000fe20000000000 */
[----:B------:R-:W-:Y:S01]  /*1b90*/  UMOV UR15, 0xc0000010 ;  /* 0xc0000010000f7882 */ /* 0x000fe20000000000 */
[----:B------:R-:W-:Y:S01]  /*1ba0*/  ULEA UR14, UR5, UR6, 0x7 ;  /* 0x00000006050e7291 */ /* 0x000fe2000f8e383f */
[----:B------:R-:W-:-:S02]  /*1bb0*/  CS2R R58, SRZ ;  /* 0x00000000003a7805 */ /* 0x000fc4000001ff00 */
[----:B------:R-:W-:Y:S01]  /*1bc0*/  CS2R R60, SRZ ;  /* 0x00000000003c7805 */ /* 0x000fe2000001ff00 */
[----:B------:R-:W-:Y:S01]  /*1bd0*/  UMOV UR6, 0x1 ;  /* 0x0000000100067882 */ /* 0x000fe20000000000 */
[----:B------:R-:W-:Y:S02]  /*1be0*/  CS2R R62, SRZ ;  /* 0x00000000003e7805 */ /* 0x000fe4000001ff00 */
[----:B------:R-:W-:Y:S02]  /*1bf0*/  CS2R R64, SRZ ;  /* 0x0000000000407805 */ /* 0x000fe4000001ff00 */
[----:B------:R-:W-:Y:S02]  /*1c00*/  CS2R R66, SRZ ;  /* 0x0000000000427805 */ /* 0x000fe4000001ff00 */
[----:B------:R-:W-:Y:S01]  /*1c10*/  CS2R R68, SRZ ;  /* 0x0000000000447805 */ /* 0x000fe2000001ff00 */
[----:B------:R-:W-:Y:S01]  /*1c20*/  IMAD.MOV.U32 R70, RZ, RZ, RZ ;  /* 0x000000ffff467224 */ /* 0x000fe200078e00ff */
[----:B------:R-:W-:Y:S01]  /*1c30*/  QGMMA.64x64x32.F32.E5M2.E5M2 R24, gdesc[UR12], RZ, !UPT, gsb0 ;  /* 0x00e000000c1879f3 */ /* 0x000fe2000c0038ff */
[----:B------:R-:W-:Y:S01]  /*1c40*/  IMAD.MOV.U32 R72, RZ, RZ, RZ ;  /* 0x000000ffff487224 */ /* 0x000fe200078e00ff */
[----:B------:R-:W-:-:S02]  /*1c50*/  CS2R R74, SRZ ;  /* 0x00000000004a7805 */ /* 0x000fc4000001ff00 */
[----:B------:R-:W-:Y:S02]  /*1c60*/  CS2R R76, SRZ ;  /* 0x00000000004c7805 */ /* 0x000fe4000001ff00 */
[----:B------:R-:W-:Y:S01]  /*1c70*/  CS2R R78, SRZ ;  /* 0x00000000004e7805 */ /* 0x000fe2000001ff00 */
[----:B------:R-:W-:Y:S01]  /*1c80*/  IMAD.MOV.U32 R80, RZ, RZ, RZ ;  /* 0x000000ffff507224 */ /* 0x000fe200078e00ff */
[----:B------:R-:W-:Y:S06]  /*1c90*/  @!P0 BRA `(.L_x_23) ;  /* 0x0000000000888947 */ /* 0x000fec0003800000 */
[----:B------:R-:W-:Y:S02]  /*1ca0*/  WARPGROUP.DEPBAR.LE gsb0, 0x0 ;  /* 0x00008000000079c5 */ /* 0x000fe40000010000 */
[----:B------:R-:W-:-:S01]  /*1cb0*/  FADD R79, RZ, R24 ;  /* 0x00000018ff4f7221 */ /* 0x000fc20000000000 */
[----:B------:R-:W-:Y:S01]  /*1cc0*/  FADD R80, RZ, R25 ;  /* 0x00000019ff507221 */ /* 0x000fe20000000000 */
        /* <DEDUP_REMOVED lines=30> */
[----:B------:R-:W-:-:S06]  /*1eb0*/  UMOV UR6, URZ ;  /* 0x0000003f00067c82 */ /* 0x000fcc0008000000 */
.L_x_23:
[----:B------:R-:W-:-:S04]  /*1ec0*/  UIADD3 UR16, UR5, 0x1, URZ ;  /* 0x0000000105107890 */ /* 0x000fc8000fffe03f */
[----:B------:R-:W-:-:S04]  /*1ed0*/  UISETP.NE.AND UP0, UPT, UR16, 0x25, UPT ;  /* 0x000000251000788c */ /* 0x000fc8000bf05270 */
[----:B------:R-:W-:Y:S02]  /*1ee0*/  USEL UR8, URZ, 0x1, UP0 ;  /* 0x000000013f087887 */ /* 0x000fe40008000000 */
[----:B------:R-:W-:Y:S02]  /*1ef0*/  USEL UR16, UR16, URZ, UP0 ;  /* 0x0000003f10107287 */ /* 0x000fe40008000000 */
[----:B------:R-:W-:-:S06]  /*1f00*/  ULOP3.LUT UR8, UR4, UR8, URZ, 0x3c, !UPT ;  /* 0x0000000804087292 */ /* 0x000fcc000f8e3c3f */
[----:B------:R-:W-:Y:S01]  /*1f10*/  IMAD.U32 R14, RZ, RZ, UR8 ;  /* 0x00000008ff0e7e24 */ /* 0x000fe2000f8e00ff */
[----:B------:R-:W-:-:S06]  /*1f20*/  UMOV UR8, 0x1 ;  /* 0x0000000100087882 */ /* 0x000fcc0000000000 */
.L_x_18:
[----:B------:R-:W-:-:S04]  /*1f30*/  UISETP.LT.AND UP0, UPT, UR9, 0x1, UPT ;  /* 0x000000010900788c */ /* 0x000fc8000bf01270 */
[----:B------:R-:W-:-:S04]  /*1f40*/  USEL UR12, UR9, 0x1, UP0 ;  /* 0x00000001090c7887 */ /* 0x000fc80008000000 */
[----:B------:R-:W-:-:S04]  /*1f50*/  UIADD3 UR12, UR9, -UR12, URZ ;  /* 0x8000000c090c7290 */ /* 0x000fc8000fffe03f */
[----:B------:R-:W-:-:S06]  /*1f60*/  UISETP.GE.AND UP0, UPT, UR12, 0x1, UPT ;  /* 0x000000010c00788c */ /* 0x000fcc000bf06270 */
[----:B------:R-:W-:-:S13]  /*1f70*/  PLOP3.LUT P0, PT, PT, PT, UP0, 0x80, 0x0 ;  /* 0x000000000000781c */ /* 0x000fda0003f0f008 */
[----:B------:R-:W-:Y:S05]  /*1f80*/  @!P0 BRA `(.L_x_24) ;  /* 0x0000000400748947 */ /* 0x000fea0003800000 */
[----:B01----:R-:W-:Y:S01]  /*1f90*/  IMAD.U32 R8, RZ, RZ, UR12 ;  /* 0x0000000cff087e24 */ /* 0x003fe2000f8e00ff */
[----:B------:R-:W-:Y:S01]  /*1fa0*/  ULDC UR17, c[0x0][0x50c] ;  /* 0x0001430000117ab9 */ /* 0x000fe20000000800 */
[----:B------:R-:W-:-:S07]  /*1fb0*/  IMAD.U32 R9, RZ, RZ, UR5 ;  /* 0x00000005ff097e24 */ /* 0x000fce000f8e00ff */
.L_x_32:
[----:B------:R-:W-:-:S13]  /*1fc0*/  ISETP.NE.AND P1, PT, R81, 0x3, PT ;  /* 0x000000035100780c */ /* 0x000fda0003f25270 */
[----:B------:R-:W-:Y:S05]  /*1fd0*/  @!P1 BRA `(.L_x_25) ;  /* 0x0000000000049947 */ /* 0x000fea0003800000 */
[----:B------:R-:W-:Y:S01]  /*1fe0*/  BPT.TRAP 0x1 ;  /* 0x000000040000795c */ /* 0x000fe20000300000 */
.L_x_25:
[----:B------:R-:W0:Y:S01]  /*1ff0*/  S2UR UR12, SR_CgaCtaId ;  /* 0x00000000000c79c3 */ /* 0x000e220000008800 */
[----:B------:R-:W-:Y:S01]  /*2000*/  UMOV UR10, 0x400 ;  /* 0x00000400000a7882 */ /* 0x000fe20000000000 */
[----:B------:R-:W-:Y:S01]  /*2010*/  SHF.L.U32 R10, R14, 0x1f, RZ ;  /* 0x0000001f0e0a7819 */ /* 0x000fe200000006ff */
[----:B0-----:R-:W-:-:S04]  /*2020*/  ULEA UR10, UR12, UR10, 0x18 ;  /* 0x0000000a0c0a7291 */ /* 0x001fc8000f8ec03f */
[----:B------:R-:W-:-:S09]  /*2030*/  ULEA UR12, UR16, UR10, 0x3 ;  /* 0x0000000a100c7291 */ /* 0x000fd2000f8e183f */
[----:B------:R0:W1:Y:S01]  /*2040*/  SYNCS.PHASECHK.TRANS64.TRYWAIT P0, [UR12], R10 ;  /* 0x0000000aff0075a7 */ /* 0x000062000800014c */
[----:B------:R-:W-:Y:S05]  /*2050*/  @!P1 BRA `(.L_x_26) ;  /* 0x0000000000049947 */ /* 0x000fea0003800000 */
[----:B------:R-:W-:Y:S01]  /*2060*/  BPT.TRAP 0x1 ;  /* 0x000000040000795c */ /* 0x000fe20000300000 */
.L_x_26:
[----:B-1----:R-:W-:Y:S05]  /*2070*/  @P0 BRA `(.L_x_27) ;  /* 0x0000000000080947 */ /* 0x002fea0003800000 */
[----:B------:R-:W1:Y:S02]  /*2080*/  SYNCS.PHASECHK.TRANS64.TRYWAIT P0, [UR12], R10 ;  /* 0x0000000aff0075a7 */ /* 0x000e64000800014c */
[----:B-1----:R-:W-:Y:S05]  /*2090*/  @!P0 BRA `(.L_x_28) ;  /* 0x0000006000948947 */ /* 0x002fea0003800000 */
.L_x_27:
[----:B------:R-:W-:Y:S01]  /*20a0*/  UIADD3 UR12, UR10, 0x25300, URZ ;  /* 0x000253000a0c7890 */ /* 0x000fe2000fffe03f */
[----:B------:R-:W-:Y:S01]  /*20b0*/  WARPGROUP.ARRIVE ;  /* 0x00000000000079c5 */ /* 0x000fe20000000000 */
[----:B------:R-:W-:Y:S02]  /*20c0*/  UISETP.NE.AND UP0, UPT, UR7, URZ, UPT ;  /* 0x0000003f0700728c */ /* 0x000fe4000bf05270 */
[----:B------:R-:W-:Y:S02]  /*20d0*/  USHF.R.U32.HI UR12, URZ, 0x4, UR12 ;  /* 0x000000043f0c7899 */ /* 0x000fe4000801160c */
[----:B------:R-:W-:Y:S02]  /*20e0*/  USEL UR8, UR8, URZ, !UP0 ;  /* 0x0000003f08087287 */ /* 0x000fe4000c000000 */
[----:B------:R-:W-:Y:S02]  /*20f0*/  ULOP3.LUT UR7, UR12, 0x3fff, URZ, 0xc0, !UPT ;  /* 0x00003fff0c077892 */ /* 0x000fe4000f8ec03f */
[----:B------:R-:W-:-:S02]  /*2100*/  ULOP3.LUT UR12, UR11, 0x10000, URZ, 0xfc, !UPT ;  /* 0x000100000b0c7892 */ /* 0x000fc4000f8efc3f */
[----:B------:R-:W-:Y:S02]  /*2110*/  ULOP3.LUT UR7, UR7, 0x10000, URZ, 0xfc, !UPT ;  /* 0x0001000007077892 */ /* 0x000fe4000f8efc3f */
[----:B------:R-:W-:Y:S02]  /*2120*/  UISETP.NE.U32.AND UP0, UPT, UR8, URZ, UPT ;  /* 0x0000003f0800728c */ /* 0x000fe4000bf05070 */
[----:B------:R-:W-:Y:S02]  /*2130*/  ULEA UR12, UR16, UR12, 0x8 ;  /* 0x0000000c100c7291 */ /* 0x000fe4000f8e403f */
[----:B------:R-:W-:Y:S01]  /*2140*/  ULEA UR14, UR16, UR7, 0x7 ;  /* 0x00000007100e7291 */ /* 0x000fe2000f8e383f */
[----:B------:R-:W-:Y:S01]  /*2150*/  UMOV UR13, 0xc0000010 ;  /* 0xc0000010000d7882 */ /* 0x000fe20000000000 */
[----:B------:R-:W-:Y:S01]  /*2160*/  UMOV UR15, 0xc0000010 ;  /* 0xc0000010000f7882 */ /* 0x000fe20000000000 */
[----:B------:R-:W-:-:S06]  /*2170*/  UIADD3 UR6, UR6, 0x1, URZ ;  /* 0x0000000106067890 */ /* 0x000fcc000fffe03f */
[----:B------:R-:W-:Y:S01]  /*2180*/  QGMMA.64x64x32.F32.E5M2.E5M2 R24, gdesc[UR12], R24, UP0, gsb0 ;  /* 0x00e000000c1879f3 */ /* 0x000fe2000b803818 */
[----:B------:R-:W-:-:S04]  /*2190*/  UISETP.NE.AND UP0, UPT, UR6, UR17, UPT ;  /* 0x000000110600728c */ /* 0x000fc8000bf05270 */
[----:B------:R-:W-:-:S06]  /*21a0*/  USEL UR7, URZ, 0x1, UP0 ;  /* 0x000000013f077887 */ /* 0x000fcc0008000000 */
[----:B------:R-:W-:Y:S01]  /*21b0*/  ISETP.NE.AND P0, PT, RZ, UR7, PT ;  /* 0x00000007ff007c0c */ /* 0x000fe2000bf05270 */
[----:B------:R-:W-:-:S12]  /*21c0*/  WARPGROUP.DEPBAR.LE gsb0, 0x1 ;  /* 0x00008000000079c5 */ /* 0x000fd80000010100 */
[----:B------:R-:W-:Y:S05]  /*21d0*/  @!P0 BRA `(.L_x_29) ;  /* 0x0000000000888947 */ /* 0x000fea0003800000 */
[----:B------:R-:W-:Y:S02]  /*21e0*/  WARPGROUP.DEPBAR.LE gsb0, 0x0 ;  /* 0x00008000000079c5 */ /* 0x000fe40000010000 */
[----:B------:R-:W-:-:S01]  /*21f0*/  FADD R79, R24, R79 ;  /* 0x0000004f184f7221 */ /* 0x000fc20000000000 */
[----:B------:R-:W-:Y:S01]  /*2200*/  FADD R80, R25, R80 ;  /* 0x0000005019507221 */ /* 0x000fe20000000000 */
        /* <DEDUP_REMOVED lines=30> */
[----:B------:R-:W-:-:S06]  /*23f0*/  UMOV UR6, URZ ;  /* 0x0000003f00067c82 */ /* 0x000fcc0008000000 */
.L_x_29:
[----:B------:R-:W-:Y:S05]  /*2400*/  @!P1 BRA `(.L_x_30) ;  /* 0x0000000000049947 */ /* 0x000fea0003800000 */
[----:B------:R-:W-:Y:S01]  /*2410*/  BPT.TRAP 0x1 ;  /* 0x000000040000795c */ /* 0x000fe20000300000 */
.L_x_30:
[----:B------:R-:W-:-:S13]  /*2420*/  ISETP.NE.AND P0, PT, R6, RZ, PT ;  /* 0x000000ff0600720c */ /* 0x000fda0003f05270 */
[----:B01----:R-:W-:-:S05]  /*2430*/  @P0 LEA R10, R9, UR10, 0x3 ;  /* 0x0000000a090a0c11 */ /* 0x003fca000f8e18ff */
[----:B------:R-:W-:-:S05]  /*2440*/  @P0 VIADD R10, R10, 0x128 ;  /* 0x000001280a0a0836 */ /* 0x000fca0000000000 */
[----:B------:R-:W-:-:S04]  /*2450*/  @P0 PRMT R10, R3, 0x654, R10 ;  /* 0x00000654030a0816 */ /* 0x000fc8000000000a */
[----:B------:R0:W-:Y:S01]  /*2460*/  @P0 SYNCS.ARRIVE.TRANS64.RED.A1T0 RZ, [R10+URZ], RZ ;  /* 0x000000ff0aff09a7 */ /* 0x0001e2000810043f */
[----:B------:R-:W-:-:S13]  /*2470*/  ISETP.GT.U32.AND P0, PT, R2, 0x1, PT ;  /* 0x000000010200780c */ /* 0x000fda0003f04070 */
[----:B0-----:R-:W-:Y:S05]  /*2480*/  @P0 BRA `(.L_x_31) ;  /* 0x0000000000040947 */ /* 0x001fea0003800000 */
[----:B------:R-:W-:Y:S01]  /*2490*/  BPT.TRAP 0x1 ;  /* 0x000000040000795c */ /* 0x000fe20000300000 */
.L_x_31:
[----:B------:R-:W-:Y:S01]  /*24a0*/  UIADD3 UR16, UR16, 0x1, URZ ;  /* 0x0000000110107890 */ /* 0x000fe2000fffe03f */
[C---:B------:R-:W-:Y:S01]  /*24b0*/  ISETP.GT.AND P1, PT, R8.reuse, 0x1, PT ;  /* 0x000000010800780c */ /* 0x040fe20003f24270 */
[----:B------:R-:W-:Y:S02]  /*24c0*/  VIADD R9, R9, 0x1 ;  /* 0x0000000109097836 */ /* 0x000fe40000000000 */
[----:B------:R-:W-:Y:S01]  /*24d0*/  UISETP.NE.AND UP0, UPT, UR16, 0x25, UPT ;  /* 0x000000251000788c */ /* 0x000fe2000bf05270 */
[----:B------:R-:W-:Y:S02]  /*24e0*/  VIADD R8, R8, 0xffffffff ;  /* 0xffffffff08087836 */ /* 0x000fe40000000000 */
[C---:B------:R-:W-:Y:S01]  /*24f0*/  ISETP.NE.AND P0, PT, R9.reuse, 0x25, PT ;  /* 0x000000250900780c */ /* 0x040fe20003f05270 */
[----:B------:R-:W-:Y:S02]  /*2500*/  USEL UR8, URZ, 0x1, UP0 ;  /* 0x000000013f087887 */ /* 0x000fe40008000000 */
[----:B------:R-:W-:Y:S01]  /*2510*/  USEL UR16, UR16, URZ, UP0 ;  /* 0x0000003f10107287 */ /* 0x000fe20008000000 */
[----:B------:R-:W-:-:S03]  /*2520*/  SEL R9, R9, RZ, P0 ;  /* 0x000000ff09097207 */ /* 0x000fc60000000000 */
[----:B------:R-:W-:Y:S01]  /*2530*/  LOP3.LUT R14, R14, UR8, RZ, 0x3c, !PT ;  /* 0x000000080e0e7c12 */ /* 0x000fe2000f8e3cff */
[----:B------:R-:W-:Y:S01]  /*2540*/  UMOV UR8, 0x1 ;  /* 0x0000000100087882 */ /* 0x000fe20000000000 */
[----:B------:R-:W-:Y:S06]  /*2550*/  @P1 BRA `(.L_x_32) ;  /* 0xfffffff800981947 */ /* 0x000fec000383ffff */
.L_x_24:
[----:B------:R-:W-:Y:S01]  /*2560*/  UISETP.NE.AND UP0, UPT, UR6, URZ, UPT ;  /* 0x0000003f0600728c */ /* 0x000fe2000bf05270 */
[----:B01----:R-:W0:Y:S03]  /*2570*/  LDC R8, c[0x0][0x28c] ;  /* 0x0000a300ff087b82 */ /* 0x003e260000000800 */
[----:B------:R-:W-:-:S06]  /*2580*/  USEL UR6, URZ, 0x1, !UP0 ;  /* 0x000000013f067887 */ /* 0x000fcc000c000000 */
[----:B------:R-:W-:Y:S02]  /*2590*/  ISETP.NE.AND P0, PT, RZ, UR6, PT ;  /* 0x00000006ff007c0c */ /* 0x000fe4000bf05270 */
[----:B0-----:R-:W-:-:S11]  /*25a0*/  ISETP.GE.AND P1, PT, R8, 0x1, PT ;  /* 0x000000010800780c */ /* 0x001fd60003f26270 */
[----:B------:R-:W-:Y:S05]  /*25b0*/  @!P0 BRA `(.L_x_33) ;  /* 0x0000000000848947 */ /* 0x000fea0003800000 */
[----:B------:R-:W-:Y:S02]  /*25c0*/  WARPGROUP.DEPBAR.LE gsb0, 0x0 ;  /* 0x00008000000079c5 */ /* 0x000fe40000010000 */
[----:B------:R-:W-:Y:S01]  /*25d0*/  FADD R79, R24, R79 ;  /* 0x0000004f184f7221 */ /* 0x000fe20000000000 */
        /* <DEDUP_REMOVED lines=30> */
[----:B------:R-:W-:-:S07]  /*27c0*/  FADD R16, R16, R55 ;  /* 0x0000003710107221 */ /* 0x000fce0000000000 */
.L_x_33:
[----:B------:R-:W-:Y:S02]  /*27d0*/  WARPGROUP.DEPBAR.LE gsb0, 0x0 ;  /* 0x00008000000079c5 */ /* 0x000fe40000010000 */
[----:B------:R-:W-:Y:S05]  /*27e0*/  @!P1 BRA `(.L_x_34) ;  /* 0x00000000005c9947 */ /* 0x000fea0003800000 */
[----:B------:R-:W-:-:S13]  /*27f0*/  ISETP.NE.AND P0, PT, R81, 0x3, PT ;  /* 0x000000035100780c */ /* 0x000fda0003f05270 */
[----:B------:R-:W-:Y:S05]  /*2800*/  @!P0 BRA `(.L_x_35) ;  /* 0x0000000000048947 */ /* 0x000fea0003800000 */
[----:B------:R-:W-:Y:S01]  /*2810*/  BPT.TRAP 0x1 ;  /* 0x000000040000795c */ /* 0x000fe20000300000 */
.L_x_35:
[----:B------:R-:W-:Y:S01]  /*2820*/  ISETP.NE.AND P0, PT, R6, RZ, PT ;  /* 0x000000ff0600720c */ /* 0x000fe20003f05270 */
[----:B------:R-:W-:Y:S01]  /*2830*/  BSSY B0, `(.L_x_36) ;  /* 0x0000010000007945 */ /* 0x000fe20003800000 */
[----:B------:R-:W-:-:S11]  /*2840*/  ISETP.GT.U32.AND P1, PT, R2, 0x1, PT ;  /* 0x000000010200780c */ /* 0x000fd60003f24070 */
[----:B------:R-:W-:Y:S05]  /*2850*/  @!P0 BRA `(.L_x_37) ;  /* 0x0000000000348947 */ /* 0x000fea0003800000 */
[----:B------:R-:W-:-:S04]  /*2860*/  UISETP.LT.AND UP0, UPT, UR9, 0x1, UPT ;  /* 0x000000010900788c */ /* 0x000fc8000bf01270 */
[----:B------:R-:W-:-:S04]  /*2870*/  USEL UR8, UR9, 0x1, UP0 ;  /* 0x0000000109087887 */ /* 0x000fc80008000000 */
[----:B------:R-:W-:-:S04]  /*2880*/  UIADD3 UR8, UR5, UR9, -UR8 ;  /* 0x0000000905087290 */ /* 0x000fc8000fffe808 */
[----:B------:R-:W-:-:S04]  /*2890*/  UIMAD.WIDE.U32 UR6, UR8, -0x45306eb3, URZ ;  /* 0xbacf914d080678a5 */ /* 0x000fc8000f8e003f */
[----:B------:R-:W-:-:S04]  /*28a0*/  UIADD3 UR6, UR8, -UR7, URZ ;  /* 0x8000000708067290 */ /* 0x000fc8000fffe03f */
[----:B------:R-:W-:-:S04]  /*28b0*/  ULEA.HI UR6, UR6, UR7, URZ, 0x1f ;  /* 0x0000000706067291 */ /* 0x000fc8000f8ff83f */
[----:B------:R-:W-:-:S04]  /*28c0*/  USHF.R.U32.HI UR6, URZ, 0x5, UR6 ;  /* 0x000000053f067899 */ /* 0x000fc80008011606 */
[----:B------:R-:W-:-:S04]  /*28d0*/  UIMAD UR6, UR6, -0x25, UR8 ;  /* 0xffffffdb060678a4 */ /* 0x000fc8000f8e0208 */
[----:B------:R-:W-:-:S04]  /*28e0*/  ULEA UR6, UR6, UR10, 0x3 ;  /* 0x0000000a06067291 */ /* 0x000fc8000f8e183f */
[----:B------:R-:W-:-:S06]  /*28f0*/  UIADD3 UR6, UR6, 0x128, URZ ;  /* 0x0000012806067890 */ /* 0x000fcc000fffe03f */
[----:B------:R-:W-:-:S05]  /*2900*/  IMAD.U32 R8, RZ, RZ, UR6 ;  /* 0x00000006ff087e24 */ /* 0x000fca000f8e00ff */
[----:B------:R-:W-:-:S04]  /*2910*/  PRMT R8, R3, 0x654, R8 ;  /* 0x0000065403087816 */ /* 0x000fc80000000008 */
[----:B------:R0:W-:Y:S03]  /*2920*/  SYNCS.ARRIVE.TRANS64.RED.A1T0 RZ, [R8+URZ], RZ ;  /* 0x000000ff08ff79a7 */ /* 0x0001e6000810043f */
.L_x_37:
[----:B------:R-:W-:Y:S05]  /*2930*/  BSYNC B0 ;  /* 0x0000000000007941 */ /* 0x000fea0003800000 */
.L_x_36:
[----:B------:R-:W-:Y:S05]  /*2940*/  @P1 BRA `(.L_x_34) ;  /* 0x0000000000041947 */ /* 0x000fea0003800000 */
[----:B------:R-:W-:Y:S01]  /*2950*/  BPT.TRAP 0x1 ;  /* 0x000000040000795c */ /* 0x000fe20000300000 */
.L_x_34:
[----:B------:R-:W1:Y:S01]  /*2960*/  LDC R14, c[0x0][0x288] ;  /* 0x0000a200ff0e7b82 */ /* 0x000e620000000800 */
[--C-:B0-----:R-:W-:Y:S01]  /*2970*/  SHF.R.U32.HI R8, RZ, 0x2, R0.reuse ;  /* 0x00000002ff087819 */ /* 0x101fe20000011600 */
[----:B------:R-:W-:Y:S01]  /*2980*/  UIADD3 UR8, UR9, UR5, URZ ;  /* 0x0000000509087290 */ /* 0x000fe2000fffe03f */
[----:B------:R-:W-:Y:S01]  /*2990*/  LOP3.LUT R10, R0, 0x60, RZ, 0xc0, !PT ;  /* 0x00000060000a7812 */ /* 0x000fe200078ec0ff */
[----:B------:R-:W-:Y:S01]  /*29a0*/  ULDC UR12, c[0x0][0x284] ;  /* 0x0000a100000c7ab9 */ /* 0x000fe20000000800 */
[----:B------:R-:W-:Y:S01]  /*29b0*/  SHF.R.U32.HI R11, RZ, 0x7, R0 ;  /* 0x00000007ff0b7819 */ /* 0x000fe20000011600 */
[----:B------:R-:W-:Y:S01]  /*29c0*/  UISETP.GT.U32.AND UP0, UPT, UR8, 0x24, UPT ;  /* 0x000000240800788c */ /* 0x000fe2000bf04070 */
[----:B------:R-:W-:Y:S01]  /*29d0*/  LOP3.LUT R9, R8, 0x7, RZ, 0xc0, !PT ;  /* 0x0000000708097812 */ /* 0x000fe200078ec0ff */
[----:B------:R-:W-:Y:S01]  /*29e0*/  UIMAD.WIDE.U32 UR6, UR8, -0x45306eb3, URZ ;  /* 0xbacf914d080678a5 */ /* 0x000fe2000f8e003f */
[----:B------:R-:W-:Y:S01]  /*29f0*/  SHF.R.U32.HI R10, RZ, 0x1, R10 ;  /* 0x00000001ff0a7819 */ /* 0x000fe2000001160a */
[----:B------:R-:W-:Y:S01]  /*2a00*/  UISETP.LT.U32.AND UP0, UPT, UR9, 0x25, UP0 ;  /* 0x000000250900788c */ /* 0x000fe20008701070 */
[----:B------:R-:W-:Y:S01]  /*2a10*/  LOP3.LUT R8, R11, 0x1, RZ, 0xc0, !PT ;  /* 0x000000010b087812 */ /* 0x000fe200078ec0ff */
[----:B------:R-:W-:Y:S01]  /*2a20*/  UIADD3 UR5, UR8, -UR7, URZ ;  /* 0x8000000708057290 */ /* 0x000fe2000fffe03f */
[----:B------:R-:W-:Y:S01]  /*2a30*/  IADD3 R25, RZ, -R10, -R9 ;  /* 0x8000000aff197210 */ /* 0x000fe20007ffe809 */
[----:B------:R-:W-:Y:S01]  /*2a40*/  UISETP.GE.U32.AND UP1, UPT, UR9, 0x25, UPT ;  /* 0x000000250900788c */ /* 0x000fe2000bf26070 */
[----:B------:R-:W-:Y:S01]  /*2a50*/  SHF.R.S32.HI R32, RZ, 0x1f, R73 ;  /* 0x0000001fff207819 */ /* 0x000fe20000011449 */
[C---:B------:R-:W-:Y:S01]  /*2a60*/  IMAD.SHL.U32 R24, R8.reuse, 0x40, RZ ;  /* 0x0000004008187824 */ /* 0x040fe200078e00ff */
[----:B------:R-:W-:Y:S01]  /*2a70*/  USEL UR6, URZ, 0x1, !UP0 ;  /* 0x000000013f067887 */ /* 0x000fe2000c000000 */
[----:B------:R-:W-:Y:S01]  /*2a80*/  IMAD R27, R8, -0x40, R25 ;  /* 0xffffffc0081b7824 */ /* 0x000fe200078e0219 */
[----:B------:R-:W-:Y:S01]  /*2a90*/  LOP3.LUT R8, R0, 0x3, RZ, 0xc0, !PT ;  /* 0x0000000300087812 */ /* 0x000fe200078ec0ff */
[----:B------:R-:W-:Y:S01]  /*2aa0*/  IMAD.SHL.U32 R25, R15, 0x40, RZ ;  /* 0x000000400f197824 */ /* 0x000fe200078e00ff */
[----:B------:R-:W-:Y:S01]  /*2ab0*/  LOP3.LUT R11, R24, 0x40, R9, 0xe2, !PT ;  /* 0x00000040180b7812 */ /* 0x000fe200078ee209 */
[----:B------:R-:W-:Y:S01]  /*2ac0*/  IMAD.SHL.U32 R24, R71, 0x80, RZ ;  /* 0x0000008047187824 */ /* 0x000fe200078e00ff */
[----:B------:R-:W-:Y:S01]  /*2ad0*/  ULEA.HI UR5, UR5, UR7, URZ, 0x1f ;  /* 0x0000000705057291 */ /* 0x000fe2000f8ff83f */
[----:B-1----:R-:W-:Y:S01]  /*2ae0*/  IMAD R28, R8, -0x2, R14 ;  /* 0xfffffffe081c7824 */ /* 0x002fe200078e020e */
[C---:B------:R-:W-:Y:S01]  /*2af0*/  ISETP.GE.AND P0, PT, R25.reuse, R14, PT ;  /* 0x0000000e1900720c */ /* 0x040fe20003f06270 */
[----:B------:R-:W-:Y:S01]  /*2b00*/  IMAD.SHL.U32 R14, R0, 0x2, RZ ;  /* 0x00000002000e7824 */ /* 0x000fe200078e00ff */
[----:B------:R-:W-:Y:S01]  /*2b10*/  ULDC.64 UR10, c[0x0][0x5d0] ;  /* 0x00017400000a7ab9 */ /* 0x000fe20000000a00 */
[----:B------:R-:W-:Y:S01]  /*2b20*/  ULOP3.LUT UR4, UR4, UR6, URZ, 0x3c, !UPT ;  /* 0x0000000604047292 */ /* 0x000fe2000f8e3c3f */
[----:B------:R-:W-:Y:S01]  /*2b30*/  ISETP.GE.OR P0, PT, R24, UR12, P0 ;  /* 0x0000000c18007c0c */ /* 0x000fe20008706670 */
[----:B------:R-:W-:Y:S01]  /*2b40*/  IMAD R8, R32, UR10, RZ ;  /* 0x0000000a20087c24 */ /* 0x000fe2000f8e02ff */
[----:B------:R-:W-:Y:S01]  /*2b50*/  LOP3.LUT R14, R25, 0x6, R14, 0xf8, !PT ;  /* 0x00000006190e7812 */ /* 0x000fe200078ef80e */
[----:B------:R-:W-:Y:S01]  /*2b60*/  USHF.R.U32.HI UR5, URZ, 0x5, UR5 ;  /* 0x000000053f057899 */ /* 0x000fe20008011605 */
[----:B------:R-:W-:Y:S01]  /*2b70*/  IMAD.WIDE R30, R71, 0x80, RZ ;  /* 0x00000080471e7825 */ /* 0x000fe200078e02ff */
[----:B------:R-:W-:-:S02]  /*2b80*/  IADD3 R27, -R24, UR12, R27 ;  /* 0x0000000c181b7c10 */ /* 0x000fc4000fffe11b */
[----:B------:R-:W-:Y:S01]  /*2b90*/  SHF.R.S32.HI R15, RZ, 0x1f, R14 ;  /* 0x0000001fff0f7819 */ /* 0x000fe2000001140e */
[C---:B------:R-:W-:Y:S01]  /*2ba0*/  IMAD R29, R73.reuse, UR11, R8 ;  /* 0x0000000b491d7c24 */ /* 0x040fe2000f8e0208 */
[----:B------:R-:W-:Y:S01]  /*2bb0*/  @UP1 ULOP3.LUT UR4, UR4, 0x1, UR5, 0x78, !UPT ;  /* 0x0000000104041892 */ /* 0x000fe2000f8e7805 */
[----:B------:R-:W-:Y:S01]  /*2bc0*/  LOP3.LUT R33, R30, R11, R10, 0xfe, !PT ;  /* 0x0000000b1e217212 */ /* 0x000fe200078efe0a */
[----:B------:R-:W-:Y:S01]  /*2bd0*/  UIMAD UR5, UR5, -0x25, UR8 ;  /* 0xffffffdb050578a4 */ /* 0x000fe2000f8e0208 */
[----:B------:R-:W-:-:S04]  /*2be0*/  IMAD.WIDE.U32 R8, R73, UR10, R14 ;  /* 0x0000000a49087c25 */ /* 0x000fc8000f8e000e */
[----:B------:R-:W-:Y:S02]  /*2bf0*/  IMAD.IADD R9, R9, 0x1, R29 ;  /* 0x0000000109097824 */ /* 0x000fe400078e021d */
[----:B------:R-:W-:Y:S02]  /*2c00*/  IMAD.IADD R28, R28, 0x1, -R25 ;  /* 0x000000011c1c7824 */ /* 0x000fe400078e0a19 */
[----:B------:R-:W-:Y:S01]  /*2c10*/  IMAD.MOV.U32 R26, RZ, RZ, -0x1 ;  /* 0xffffffffff1a7424 */ /* 0x000fe200078e00ff */
[----:B------:R-:W-:Y:S06]  /*2c20*/  @P0 BRA `(.L_x_38) ;  /* 0x0000002400940947 */ /* 0x000fec0003800000 */
[----:B------:R-:W0:Y:S01]  /*2c30*/  LDC.64 R24, c[0x0][0x5c8] ;  /* 0x00017200ff187b82 */ /* 0x000e220000000a00 */
[----:B------:R-:W-:Y:S01]  /*2c40*/  ULDC.64 UR6, c[0x0][0x5c0] ;  /* 0x0001700000067ab9 */ /* 0x000fe20000000a00 */
[----:B------:R-:W-:Y:S01]  /*2c50*/  BSSY B0, `(.L_x_38) ;  /* 0x0000262000007945 */ /* 0x000fe20003800000 */
[-C--:B0-----:R-:W-:Y:S02]  /*2c60*/  IMAD R10, R31, R24.reuse, RZ ;  /* 0x000000181f0a7224 */ /* 0x081fe400078e02ff */
[----:B------:R-:W-:-:S04]  /*2c70*/  IMAD.WIDE.U32 R8, R33, R24, R8 ;  /* 0x0000001821087225 */ /* 0x000fc800078e0008 */
[----:B------:R-:W-:Y:S01]  /*2c80*/  IMAD R11, R33, R25, R10 ;  /* 0x00000019210b7224 */ /* 0x000fe200078e020a */
[----:B------:R-:W-:Y:S02]  /*2c90*/  LEA R10, P0, R24, R8, 0x3 ;  /* 0x00000008180a7211 */ /* 0x000fe400078018ff */
[----:B------:R-:W-:Y:S01]  /*2ca0*/  IADD3 R8, P1, R8, UR6, RZ ;  /* 0x0000000608087c10 */ /* 0x000fe2000ff3e0ff */
[----:B------:R-:W-:Y:S01]  /*2cb0*/  IMAD.IADD R9, R9, 0x1, R11 ;  /* 0x0000000109097824 */ /* 0x000fe200078e020b */
[----:B------:R-:W-:-:S04]  /*2cc0*/  IADD3 R10, P2, R10, UR6, RZ ;  /* 0x000000060a0a7c10 */ /* 0x000fc8000ff5e0ff */
[----:B------:R-:W-:Y:S02]  /*2cd0*/  LEA.HI.X R11, R24, R9, R25, 0x3, P0 ;  /* 0x00000009180b7211 */ /* 0x000fe400000f1c19 */
[----:B----45:R-:W-:Y:S02]  /*2ce0*/  FSETP.NEU.AND P0, PT, R12, RZ, PT ;  /* 0x000000ff0c00720b */ /* 0x030fe40003f0d000 */
[----:B------:R-:W-:Y:S02]  /*2cf0*/  IADD3.X R9, R9, UR7, RZ, P1, !PT ;  /* 0x0000000709097c10 */ /* 0x000fe40008ffe4ff */
[----:B------:R-:W-:-:S09]  /*2d00*/  IADD3.X R11, R11, UR7, RZ, P2, !PT ;  /* 0x000000070b0b7c10 */ /* 0x000fd200097fe4ff */
[----:B------:R-:W-:Y:S05]  /*2d10*/  @!P0 BRA `(.L_x_39) ;  /* 0x0000001c00148947 */ /* 0x000fea0003800000 */
[----:B------:R-:W-:Y:S01]  /*2d20*/  ULDC.64 UR6, c[0x0][0x5b8] ;  /* 0x00016e0000067ab9 */ /* 0x000fe20000000a00 */
[----:B------:R-:W-:Y:S01]  /*2d30*/  ISETP.GE.AND P0, PT, R28, 0x1, PT ;  /* 0x000000011c00780c */ /* 0x000fe20003f06270 */
[----:B------:R-:W-:Y:S01]  /*2d40*/  IMAD R32, R32, UR6, RZ ;  /* 0x0000000620207c24 */ /* 0x000fe2000f8e02ff */
[----:B------:R-:W-:Y:S01]  /*2d50*/  ULDC.64 UR10, c[0x0][0x5a8] ;  /* 0x00016a00000a7ab9 */ /* 0x000fe20000000a00 */
[----:B------:R-:W-:Y:S01]  /*2d60*/  IMAD.WIDE.U32 R24, R73, UR6, R14 ;  /* 0x0000000649187c25 */ /* 0x000fe2000f8e000e */
[----:B------:R-:W-:Y:S01]  /*2d70*/  ISETP.LT.OR P3, PT, R27, 0x1, !P0 ;  /* 0x000000011b00780c */ /* 0x000fe20004761670 */
[----:B------:R-:W-:Y:S02]  /*2d80*/  BSSY B1, `(.L_x_40) ;  /* 0x000000c000017945 */ /* 0x000fe40003800000 */
[----:B------:R-:W-:Y:S01]  /*2d90*/  IMAD R73, R73, UR7, R32 ;  /* 0x0000000749497c24 */ /* 0x000fe2000f8e0220 */
[----:B------:R-:W-:Y:S02]  /*2da0*/  ULDC.64 UR6, c[0x0][0x5b0] ;  /* 0x00016c0000067ab9 */ /* 0x000fe40000000a00 */
[----:B------:R-:W-:-:S02]  /*2db0*/  IMAD R29, R31, UR6, RZ ;  /* 0x000000061f1d7c24 */ /* 0x000fc4000f8e02ff */
[----:B------:R-:W-:Y:S02]  /*2dc0*/  IMAD.IADD R25, R25, 0x1, R73 ;  /* 0x0000000119197824 */ /* 0x000fe400078e0249 */
[C---:B------:R-:W-:Y:S02]  /*2dd0*/  IMAD R29, R33.reuse, UR7, R29 ;  /* 0x00000007211d7c24 */ /* 0x040fe4000f8e021d */
[----:B------:R-:W-:-:S03]  /*2de0*/  IMAD.WIDE.U32 R14, R33, UR6, R24 ;  /* 0x00000006210e7c25 */ /* 0x000fc6000f8e0018 */
[----:B------:R-:W-:-:S04]  /*2df0*/  IADD3 R14, P1, R14, UR10, RZ ;  /* 0x0000000a0e0e7c10 */ /* 0x000fc8000ff3e0ff */
[--C-:B------:R-:W-:Y:S02]  /*2e00*/  IADD3.X R15, R15, UR11, R29.reuse, P1, !PT ;  /* 0x0000000b0f0f7c10 */ /* 0x100fe40008ffe41d */
[----:B------:R-:W-:Y:S01]  /*2e10*/  PRMT R29, RZ, 0x7610, R29 ;  /* 0x00007610ff1d7816 */ /* 0x000fe2000000001d */
[----:B------:R-:W-:Y:S06]  /*2e20*/  @P3 BRA `(.L_x_41) ;  /* 0x0000000000043947 */ /* 0x000fec0003800000 */
[----:B------:R0:W5:Y:S02]  /*2e30*/  LDG.E.U8 R29, desc[UR18][R14.64] ;  /* 0x000000120e1d7981 */ /* 0x000164000c1e1100 */
.L_x_41:
[----:B------:R-:W-:Y:S05]  /*2e40*/  BSYNC B1 ;  /* 0x0000000000017941 */ /* 0x000fea0003800000 */
.L_x_40:
[----:B-----5:R-:W-:Y:S01]  /*2e50*/  LOP3.LUT R29, R29, 0xff, RZ, 0xc0, !PT ;  /* 0x000000ff1d1d7812 */ /* 0x020fe200078ec0ff */
[----:B------:R-:W-:Y:S01]  /*2e60*/  BSSY B1, `(.L_x_42) ;  /* 0x000000c000017945 */ /* 0x000fe20003800000 */
[----:B------:R-:W-:Y:S02]  /*2e70*/  ISETP.GE.AND P1, PT, R28, 0x2, PT ;  /* 0x000000021c00780c */ /* 0x000fe40003f26270 */
[----:B------:R-:W-:Y:S02]  /*2e80*/  F2FP.F16.E5M2.UNPACK_B R29, R29 ;  /* 0x0000001dff1d723e */ /* 0x000fe400020004ff */
[----:B------:R-:W-:-:S03]  /*2e90*/  ISETP.LT.OR P2, PT, R27, 0x1, !P1 ;  /* 0x000000011b00780c */ /* 0x000fc60004f41670 */
[----:B------:R-:W-:-:S05]  /*2ea0*/  HADD2.F32 R29, -RZ, R29.H0_H0 ;  /* 0x2000001dff1d7230 */ /* 0x000fca0000004100 */
[----:B------:R-:W-:Y:S01]  /*2eb0*/  FMUL R32, R29, R12 ;  /* 0x0000000c1d207220 */ /* 0x000fe20000400000 */
[----:B------:R-:W-:-:S03]  /*2ec0*/  PRMT R29, RZ, 0x7610, R29 ;  /* 0x00007610ff1d7816 */ /* 0x000fc6000000001d */
[----:B--2---:R-:W-:-:S05]  /*2ed0*/  FFMA R32, R79, R7, R32 ;  /* 0x000000074f207223 */ /* 0x004fca0000000020 */
[----:B------:R-:W-:-:S05]  /*2ee0*/  F2FP.SATFINITE.E5M2.F32.PACK_AB_MERGE_C R35, RZ, R32, RZ ;  /* 0x00000020ff23723e */ /* 0x000fca00048060ff */
[----:B------:R1:W-:Y:S01]  /*2ef0*/  @!P3 STG.E.U8 desc[UR18][R8.64], R35 ;  /* 0x000000230800b986 */ /* 0x0003e2000c101112 */
[----:B------:R-:W-:Y:S05]  /*2f00*/  @P2 BRA `(.L_x_43) ;  /* 0x0000000000042947 */ /* 0x000fea0003800000 */
[----:B------:R2:W5:Y:S02]  /*2f10*/  LDG.E.U8 R29, desc[UR18][R14.64+0x1] ;  /* 0x000001120e1d7981 */ /* 0x000564000c1e1100 */
.L_x_43:
[----:B------:R-:W-:Y:S05]  /*2f20*/  BSYNC B1 ;  /* 0x0000000000017941 */ /* 0x000fea0003800000 */
.L_x_42:
[----:B-----5:R-:W-:Y:S01]  /*2f30*/  LOP3.LUT R29, R29, 0xff, RZ, 0xc0, !PT ;  /* 0x000000ff1d1d7812 */ /* 0x020fe200078ec0ff */
[----:B------:R-:W-:Y:S01]  /*2f40*/  BSSY B1, `(.L_x_44) ;  /* 0x0000012000017945 */ /* 0x000fe20003800000 */
[----:B------:R-:W-:Y:S02]  /*2f50*/  IADD3 R33, P3, R33, 0x8, RZ ;  /* 0x0000000821217810 */ /* 0x000fe40007f7e0ff */
[----:B------:R-:W-:Y:S02]  /*2f60*/  F2FP.F16.E5M2.UNPACK_B R29, R29 ;  /* 0x0000001dff1d723e */ /* 0x000fe400020004ff */
[----:B------:R-:W-:Y:S01]  /*2f70*/  ISETP.LT.OR P0, PT, R27, 0x9, !P0 ;  /* 0x000000091b00780c */ /* 0x000fe20004701670 */
[----:B------:R-:W-:Y:S02]  /*2f80*/  IMAD.X R30, RZ, RZ, R31, P3 ;  /* 0x000000ffff1e7224 */ /* 0x000fe400018e061f */
[----:B------:R-:W-:Y:S02]  /*2f90*/  HADD2.F32 R29, -RZ, R29.H0_H0 ;  /* 0x2000001dff1d7230 */ /* 0x000fe40000004100 */
[----:B------:R-:W-:-:S02]  /*2fa0*/  IMAD R30, R30, UR6, RZ ;  /* 0x000000061e1e7c24 */ /* 0x000fc4000f8e02ff */
[----:B------:R-:W-:-:S04]  /*2fb0*/  IMAD.WIDE.U32 R24, R33, UR6, R24 ;  /* 0x0000000621187c25 */ /* 0x000fc8000f8e0018 */
[----:B------:R-:W-:Y:S01]  /*2fc0*/  FMUL R29, R29, R12 ;  /* 0x0000000c1d1d7220 */ /* 0x000fe20000400000 */
[----:B------:R-:W-:-:S03]  /*2fd0*/  IMAD R33, R33, UR7, R30 ;  /* 0x0000000721217c24 */ /* 0x000fc6000f8e021e */
[----:B------:R-:W-:Y:S01]  /*2fe0*/  FFMA R29, R80, R7, R29 ;  /* 0x00000007501d7223 */ /* 0x000fe2000000001d */
[----:B------:R-:W-:-:S04]  /*2ff0*/  IADD3 R24, P3, R24, UR10, RZ ;  /* 0x0000000a18187c10 */ /* 0x000fc8000ff7e0ff */
[----:B------:R-:W-:Y:S02]  /*3000*/  F2FP.SATFINITE.E5M2.F32.PACK_AB_MERGE_C R31, RZ, R29, RZ ;  /* 0x0000001dff1f723e */ /* 0x000fe400048060ff */
[----:B------:R-:W-:Y:S02]  /*3010*/  IADD3.X R25, R25, UR11, R33, P3, !PT ;  /* 0x0000000b19197c10 */ /* 0x000fe40009ffe421 */
[----:B------:R-:W-:Y:S01]  /*3020*/  PRMT R29, RZ, 0x7610, R29 ;  /* 0x00007610ff1d7816 */ /* 0x000fe2000000001d */
[----:B------:R3:W-:Y:S01]  /*3030*/  @!P2 STG.E.U8 desc[UR18][R8.64+0x1], R31 ;  /* 0x0000011f0800a986 */ /* 0x0007e2000c101112 */
[----:B------:R-:W-:Y:S05]  /*3040*/  @P0 BRA `(.L_x_45) ;  /* 0x0000000000040947 */ /* 0x000fea0003800000 */
[----:B------:R4:W5:Y:S02]  /*3050*/  LDG.E.U8 R29, desc[UR18][R24.64] ;  /* 0x00000012181d7981 */ /* 0x000964000c1e1100 */
.L_x_45:
[----:B------:R-:W-:Y:S05]  /*3060*/  BSYNC B1 ;  /* 0x0000000000017941 */ /* 0x000fea0003800000 */
.L_x_44:
[----:B-----5:R-:W-:Y:S01]  /*3070*/  LOP3.LUT R29, R29, 0xff, RZ, 0xc0, !PT ;  /* 0x000000ff1d1d7812 */ /* 0x020fe200078ec0ff */
[----:B------:R-:W-:Y:S01]  /*3080*/  BSSY B1, `(.L_x_46) ;  /* 0x000000b000017945 */ /* 0x000fe20003800000 */
[----:B------:R-:W-:Y:S02]  /*3090*/  ISETP.LT.OR P1, PT, R27, 0x9, !P1 ;  /* 0x000000091b00780c */ /* 0x000fe40004f21670 */
[----:B------:R-:W-:-:S05]  /*30a0*/  F2FP.F16.E5M2.UNPACK_B R29, R29 ;  /* 0x0000001dff1d723e */ /* 0x000fca00020004ff */
[----:B------:R-:W-:-:S05]  /*30b0*/  HADD2.F32 R29, -RZ, R29.H0_H0 ;  /* 0x2000001dff1d7230 */ /* 0x000fca0000004100 */
[----:B------:R-:W-:Y:S01]  /*30c0*/  FMUL R30, R29, R12 ;  /* 0x0000000c1d1e7220 */ /* 0x000fe20000400000 */
[----:B------:R-:W-:-:S03]  /*30d0*/  PRMT R29, RZ, 0x7610, R29 ;  /* 0x00007610ff1d7816 */ /* 0x000fc6000000001d */
[----:B------:R-:W-:-:S05]  /*30e0*/  FFMA R30, R77, R7, R30 ;  /* 0x000000074d1e7223 */ /* 0x000fca000000001e */
[----:B---3--:R-:W-:-:S05]  /*30f0*/  F2FP.SATFINITE.E5M2.F32.PACK_AB_MERGE_C R31, RZ, R30, RZ ;  /* 0x0000001eff1f723e */ /* 0x008fca00048060ff */
[----:B------:R3:W-:Y:S01]  /*3100*/  @!P0 STG.E.U8 desc[UR18][R10.64], R31 ;  /* 0x0000001f0a008986 */ /* 0x0007e2000c101112 */
[----:B------:R-:W-:Y:S05]  /*3110*/  @P1 BRA `(.L_x_47) ;  /* 0x0000000000041947 */ /* 0x000fea0003800000 */
[----:B------:R0:W5:Y:S02]  /*3120*/  LDG.E.U8 R29, desc[UR18][R24.64+0x1] ;  /* 0x00000112181d7981 */ /* 0x000164000c1e1100 */
.L_x_47:
[----:B------:R-:W-:Y:S05]  /*3130*/  BSYNC B1 ;  /* 0x0000000000017941 */ /* 0x000fea0003800000 */
.L_x_46:
[----:B-----5:R-:W-:Y:S01]  /*3140*/  LOP3.LUT R29, R29, 0xff, RZ, 0xc0, !PT ;  /* 0x000000ff1d1d7812 */ /* 0x020fe200078ec0ff */
[----:B------:R-:W-:Y:S01]  /*3150*/  BSSY B1, `(.L_x_48) ;  /* 0x000000c000017945 */ /* 0x000fe20003800000 */
[----:B------:R-:W-:Y:S02]  /*3160*/  ISETP.GE.AND P0, PT, R28, 0x9, PT ;  /* 0x000000091c00780c */ /* 0x000fe40003f06270 */
[----:B------:R-:W-:Y:S02]  /*3170*/  F2FP.F16.E5M2.UNPACK_B R29, R29 ;  /* 0x0000001dff1d723e */ /* 0x000fe400020004ff */
[----:B------:R-:W-:-:S03]  /*3180*/  ISETP.LT.OR P2, PT, R27, 0x1, !P0 ;  /* 0x000000011b00780c */ /* 0x000fc60004741670 */
[----:B------:R-:W-:-:S05]  /*3190*/  HADD2.F32 R29, -RZ, R29.H0_H0 ;  /* 0x2000001dff1d7230 */ /* 0x000fca0000004100 */
[----:B------:R-:W-:-:S04]  /*31a0*/  FMUL R29, R29, R12 ;  /* 0x0000000c1d1d7220 */ /* 0x000fc80000400000 */
[----:B------:R-:W-:-:S05]  /*31b0*/  FFMA R29, R78, R7, R29 ;  /* 0x000000074e1d7223 */ /* 0x000fca000000001d */
[----:B---3--:R-:W-:Y:S02]  /*31c0*/  F2FP.SATFINITE.E5M2.F32.PACK_AB_MERGE_C R31, RZ, R29, RZ ;  /* 0x0000001dff1f723e */ /* 0x008fe400048060ff */
[----:B------:R-:W-:-:S03]  /*31d0*/  PRMT R29, RZ, 0x7610, R29 ;  /* 0x00007610ff1d7816 */ /* 0x000fc6000000001d */
[----:B------:R3:W-:Y:S01]  /*31e0*/  @!P1 STG.E.U8 desc[UR18][R10.64+0x1], R31 ;  /* 0x0000011f0a009986 */ /* 0x0007e2000c101112 */
[----:B------:R-:W-:Y:S05]  /*31f0*/  @P2 BRA `(.L_x_49) ;  /* 0x0000000000042947 */ /* 0x000fea0003800000 */
[----:B------:R0:W5:Y:S02]  /*3200*/  LDG.E.U8 R29, desc[UR18][R14.64+0x8] ;  /* 0x000008120e1d7981 */ /* 0x000164000c1e1100 */
.L_x_49:
[----:B------:R-:W-:Y:S05]  /*3210*/  BSYNC B1 ;  /* 0x0000000000017941 */ /* 0x000fea0003800000 */
.L_x_48:
        /* <DEDUP_REMOVED lines=13> */
.L_x_51:
[----:B------:R-:W-:Y:S05]  /*32f0*/  BSYNC B1 ;  /* 0x0000000000017941 */ /* 0x000fea0003800000 */
.L_x_50:
[----:B-----5:R-:W-:Y:S01]  /*3300*/  LOP3.LUT R29, R29, 0xff, RZ, 0xc0, !PT ;  /* 0x000000ff1d1d7812 */ /* 0x020fe200078ec0ff */
[----:B------:R-:W-:Y:S01]  /*3310*/  BSSY B1, `(.L_x_52) ;  /* 0x000000b000017945 */ /* 0x000fe20003800000 */
[----:B------:R-:W-:Y:S02]  /*3320*/  ISETP.LT.OR P0, PT, R27, 0x9, !P0 ;  /* 0x000000091b00780c */ /* 0x000fe40004701670 */
[----:B------:R-:W-:-:S05]  /*3330*/  F2FP.F16.E5M2.UNPACK_B R29, R29 ;  /* 0x0000001dff1d723e */ /* 0x000fca00020004ff */
        /* <DEDUP_REMOVED lines=8> */
.L_x_53:
[----:B------:R-:W-:Y:S05]  /*33c0*/  BSYNC B1 ;  /* 0x0000000000017941 */ /* 0x000fea0003800000 */
.L_x_52:
        /* <DEDUP_REMOVED lines=12> */
.L_x_55:
[----:B------:R-:W-:Y:S05]  /*3490*/  BSYNC B1 ;  /* 0x0000000000017941 */ /* 0x000fea0003800000 */
.L_x_54:
        /* <DEDUP_REMOVED lines=13> */
.L_x_57:
[----:B------:R-:W-:Y:S05]  /*3570*/  BSYNC B1 ;  /* 0x0000000000017941 */ /* 0x000fea0003800000 */
.L_x_56:
        /* <DEDUP_REMOVED lines=13> */
.L_x_59:
[----:B------:R-:W-:Y:S05]  /*3650*/  BSYNC B1 ;  /* 0x0000000000017941 */ /* 0x000fea0003800000 */
.L_x_58:
        /* <DEDUP_REMOVED lines=12> */
.L_x_61:
[----:B------:R-:W-:Y:S05]  /*3720*/  BSYNC B1 ;  /* 0x0000000000017941 */ /* 0x000fea0003800000 */
.L_x_60:
        /* <DEDUP_REMOVED lines=12> */
.L_x_63:
[----:B------:R-:W-:Y:S05]  /*37f0*/  BSYNC B1 ;  /* 0x0000000000017941 */ /* 0x000fea0003800000 */
.L_x_62:
        /* <DEDUP_REMOVED lines=13> */
.L_x_65:
[----:B------:R-:W-:Y:S05]  /*38d0*/  BSYNC B1 ;  /* 0x0000000000017941 */ /* 0x000fea0003800000 */
.L_x_64:
        /* <DEDUP_REMOVED lines=13> */
.L_x_67:
[----:B------:R-:W-:Y:S05]  /*39b0*/  BSYNC B1 ;  /* 0x0000000000017941 */ /* 0x000fea0003800000 */
.L_x_66:
        /* <DEDUP_REMOVED lines=12> */
.L_x_69:
[----:B------:R-:W-:Y:S05]  /*3a80*/  BSYNC B1 ;  /* 0x0000000000017941 */ /* 0x000fea0003800000 */
.L_x_68:
        /* <DEDUP_REMOVED lines=12> */
.L_x_71:
[----:B------:R-:W-:Y:S05]  /*3b50*/  BSYNC B1 ;  /* 0x0000000000017941 */ /* 0x000fea0003800000 */
.L_x_70:
        /* <DEDUP_REMOVED lines=13> */
.L_x_73:
[----:B------:R-:W-:Y:S05]  /*3c30*/  BSYNC B1 ;  /* 0x0000000000017941 */ /* 0x000fea0003800000 */
.L_x_72:
        /* <DEDUP_REMOVED lines=13> */
.L_x_75:
[----:B------:R-:W-:Y:S05]  /*3d10*/  BSYNC B1 ;  /* 0x0000000000017941 */ /* 0x000fea0003800000 */
.L_x_74:
        /* <DEDUP_REMOVED lines=12> */
.L_x_77:
[----:B------:R-:W-:Y:S05]  /*3de0*/  BSYNC B1 ;  /* 0x0000000000017941 */ /* 0x000fea0003800000 */
.L_x_76:
        /* <DEDUP_REMOVED lines=12> */
.L_x_79:
[----:B------:R-:W-:Y:S05]  /*3eb0*/  BSYNC B1 ;  /* 0x0000000000017941 */ /* 0x000fea0003800000 */
.L_x_78:
        /* <DEDUP_REMOVED lines=13> */
.L_x_81:
[----:B------:R-:W-:Y:S05]  /*3f90*/  BSYNC B1 ;  /* 0x0000000000017941 */ /* 0x000fea0003800000 */
.L_x_80:
        /* <DEDUP_REMOVED lines=13> */
.L_x_83:
[----:B------:R-:W-:Y:S05]  /*4070*/  BSYNC B1 ;  /* 0x0000000000017941 */ /* 0x000fea0003800000 */
.L_x_82:
        /* <DEDUP_REMOVED lines=12> */
.L_x_85:
[----:B------:R-:W-:Y:S05]  /*4140*/  BSYNC B1 ;  /* 0x0000000000017941 */ /* 0x000fea0003800000 */
.L_x_84:
[----:B-----5:R-:W-:Y:S01]  /*4150*/  LOP3.LUT R29, R29, 0xff, RZ, 0xc0, !PT ;  /* 0x000000ff1d1d7812 */ /* 0x020fe200078ec0ff */
[----:B------:R-:W-:Y:S01]  /*4160*/  BSSY B1, `(.L_x_86) ;  /* 0x000000b000017945 */ /* 0x000fe20003800000 */
[----:B------:R-:W-:Y:S02]  /*4170*/  ISETP.LT.OR P1, PT, R27, 0x9, !P1 ;  /* 0x000000091b00780c */ /* 0x000fe40004f21670 */
[----:B------:R-:W-:-:S05]  /*4180*/  F2FP.F16.E5M2.UNPACK_B R29, R29 ;  /* 0x0000001dff1d723e */ /* 0x000fca00020004ff */
[----:B------:R-:W-:-:S05]  /*4190*/  HADD2.F32 R29, -RZ, R29.H0_H0 ;  /* 0x2000001dff1d7230 */ /* 0x000fca0000004100 */
[----:B------:R-:W-:-:S04]  /*41a0*/  FMUL R30, R29, R12 ;  /* 0x0000000c1d1e7220 */ /* 0x000fc80000400000 */
[----:B------:R-:W-:Y:S01]  /*41b0*/  FFMA R30, R23, R7, R30 ;  /* 0x00000007171e7223 */ /* 0x000fe2000000001e */
[----:B------:R-:W-:-:S04]  /*41c0*/  PRMT R23, RZ, 0x7610, R23 ;  /* 0x00007610ff177816 */ /* 0x000fc80000000017 */
[----:B------:R-:W-:-:S05]  /*41d0*/  F2FP.SATFINITE.E5M2.F32.PACK_AB_MERGE_C R29, RZ, R30, RZ ;  /* 0x0000001eff1d723e */ /* 0x000fca00048060ff */
[----:B------:R0:W-:Y:S01]  /*41e0*/  @!P0 STG.E.U8 desc[UR18][R10.64+0x28], R29 ;  /* 0x0000281d0a008986 */ /* 0x0001e2000c101112 */
[----:B------:R-:W-:Y:S05]  /*41f0*/  @P1 BRA `(.L_x_87) ;  /* 0x0000000000041947 */ /* 0x000fea0003800000 */
[----:B------:R0:W5:Y:S02]  /*4200*/  LDG.E.U8 R23, desc[UR18][R24.64+0x29] ;  /* 0x0000291218177981 */ /* 0x000164000c1e1100 */
.L_x_87:
[----:B------:R-:W-:Y:S05]  /*4210*/  BSYNC B1 ;  /* 0x0000000000017941 */ /* 0x000fea0003800000 */
.L_x_86:
        /* <DEDUP_REMOVED lines=8> */
[----:B0-----:R-:W-:Y:S02]  /*42a0*/  F2FP.SATFINITE.E5M2.F32.PACK_AB_MERGE_C R29, RZ, R23, RZ ;  /* 0x00000017ff1d723e */ /* 0x001fe400048060ff */
[----:B------:R-:W-:-:S03]  /*42b0*/  PRMT R23, RZ, 0x7610, R23 ;  /* 0x00007610ff177816 */ /* 0x000fc60000000017 */
[----:B------:R0:W-:Y:S01]  /*42c0*/  @!P1 STG.E.U8 desc[UR18][R10.64+0x29], R29 ;  /* 0x0000291d0a009986 */ /* 0x0001e2000c101112 */
[----:B------:R-:W-:Y:S05]  /*42d0*/  @P2 BRA `(.L_x_89) ;  /* 0x0000000000042947 */ /* 0x000fea0003800000 */
[----:B------:R0:W5:Y:S02]  /*42e0*/  LDG.E.U8 R23, desc[UR18][R14.64+0x30] ;  /* 0x000030120e177981 */ /* 0x000164000c1e1100 */
.L_x_89:
[----:B------:R-:W-:Y:S05]  /*42f0*/  BSYNC B1 ;  /* 0x0000000000017941 */ /* 0x000fea0003800000 */
.L_x_88:
[----:B-----5:R-:W-:Y:S01]  /*4300*/  LOP3.LUT R23, R23, 0xff, RZ, 0xc0, !PT ;  /* 0x000000ff17177812 */ /* 0x020fe200078ec0ff */
[----:B------:R-:W-:Y:S01]  /*4310*/  BSSY B1, `(.L_x_90) ;  /* 0x000000c000017945 */ /* 0x000fe20003800000 */
[----:B------:R-:W-:Y:S02]  /*4320*/  ISETP.GE.AND P1, PT, R28, 0x32, PT ;  /* 0x000000321c00780c */ /* 0x000fe40003f26270 */
[----:B------:R-:W-:Y:S02]  /*4330*/  F2FP.F16.E5M2.UNPACK_B R23, R23 ;  /* 0x00000017ff17723e */ /* 0x000fe400020004ff */
[----:B------:R-:W-:-:S03]  /*4340*/  ISETP.LT.OR P3, PT, R27, 0x1, !P1 ;  /* 0x000000011b00780c */ /* 0x000fc60004f61670 */
        /* <DEDUP_REMOVED lines=8> */
.L_x_91:
[----:B------:R-:W-:Y:S05]  /*43d0*/  BSYNC B1 ;  /* 0x0000000000017941 */ /* 0x000fea0003800000 */
.L_x_90:
[----:B-----5:R-:W-:Y:S01]  /*43e0*/  LOP3.LUT R21, R21, 0xff, RZ, 0xc0, !PT ;  /* 0x000000ff15157812 */ /* 0x020fe200078ec0ff */
[----:B------:R-:W-:Y:S01]  /*43f0*/  BSSY B1, `(.L_x_92) ;  /* 0x000000b000017945 */ /* 0x000fe20003800000 */
[----:B------:R-:W-:Y:S02]  /*4400*/  ISETP.LT.OR P0, PT, R27, 0x9, !P0 ;  /* 0x000000091b00780c */ /* 0x000fe40004701670 */
[----:B------:R-:W-:-:S05]  /*4410*/  F2FP.F16.E5M2.UNPACK_B R21, R21 ;  /* 0x00000015ff15723e */ /* 0x000fca00020004ff */
        /* <DEDUP_REMOVED lines=8> */
.L_x_93:
[----:B------:R-:W-:Y:S05]  /*44a0*/  BSYNC B1 ;  /* 0x0000000000017941 */ /* 0x000fea0003800000 */
.L_x_92:
        /* <DEDUP_REMOVED lines=12> */
.L_x_95:
[----:B------:R-:W-:Y:S05]  /*4570*/  BSYNC B1 ;  /* 0x0000000000017941 */ /* 0x000fea0003800000 */
.L_x_94:
        /* <DEDUP_REMOVED lines=13> */
.L_x_97:
[----:B------:R-:W-:Y:S05]  /*4650*/  BSYNC B1 ;  /* 0x0000000000017941 */ /* 0x000fea0003800000 */
.L_x_96:
        /* <DEDUP_REMOVED lines=13> */
.L_x_99:
[----:B------:R-:W-:Y:S05]  /*4730*/  BSYNC B1 ;  /* 0x0000000000017941 */ /* 0x000fea0003800000 */
.L_x_98:
[----:B-----5:R-:W-:Y:S01]  /*4740*/  LOP3.LUT R17, R17, 0xff, RZ, 0xc0, !PT ;  /* 0x000000ff11117812 */ /* 0x020fe200078ec0ff */
[----:B------:R-:W-:Y:S01]  /*4750*/  BSSY B1, `(.L_x_100) ;  /* 0x000000b000017945 */ /* 0x000fe20003800000 */
[----:B------:R-:W-:Y:S02]  /*4760*/  ISETP.LT.OR P0, PT, R27, 0x9, !P0 ;  /* 0x000000091b00780c */ /* 0x000fe40004701670 */
[----:B------:R-:W-:Y:S02]  /*4770*/  F2FP.F16.E5M2.UNPACK_B R17, R17 ;  /* 0x00000011ff11723e */ /* 0x000fe400020004ff */
[----:B0-2---:R-:W-:-:S03]  /*4780*/  PRMT R14, RZ, 0x7610, R14 ;  /* 0x00007610ff0e7816 */ /* 0x005fc6000000000e */
[----:B------:R-:W-:-:S05]  /*4790*/  HADD2.F32 R17, -RZ, R17.H0_H0 ;  /* 0x20000011ff117230 */ /* 0x000fca0000004100 */
[----:B------:R-:W-:-:S04]  /*47a0*/  FMUL R17, R17, R12 ;  /* 0x0000000c11117220 */ /* 0x000fc80000400000 */
[----:B------:R-:W-:-:S05]  /*47b0*/  FFMA R17, R18, R7, R17 ;  /* 0x0000000712117223 */ /* 0x000fca0000000011 */
[----:B------:R-:W-:-:S05]  /*47c0*/  F2FP.SATFINITE.E5M2.F32.PACK_AB_MERGE_C R17, RZ, R17, RZ ;  /* 0x00000011ff11723e */ /* 0x000fca00048060ff */
[----:B------:R0:W-:Y:S01]  /*47d0*/  @!P3 STG.E.U8 desc[UR18][R8.64+0x39], R17 ;  /* 0x000039110800b986 */ /* 0x0001e2000c101112 */
[----:B------:R-:W-:Y:S05]  /*47e0*/  @P0 BRA `(.L_x_101) ;  /* 0x0000000000040947 */ /* 0x000fea0003800000 */
[----:B------:R2:W5:Y:S02]  /*47f0*/  LDG.E.U8 R14, desc[UR18][R24.64+0x38] ;  /* 0x00003812180e7981 */ /* 0x000564000c1e1100 */
.L_x_101:
[----:B------:R-:W-:Y:S05]  /*4800*/  BSYNC B1 ;  /* 0x0000000000017941 */ /* 0x000fea0003800000 */
.L_x_100:
[----:B-----5:R-:W-:Y:S01]  /*4810*/  LOP3.LUT R14, R14, 0xff, RZ, 0xc0, !PT ;  /* 0x000000ff0e0e7812 */ /* 0x020fe200078ec0ff */
[----:B------:R-:W-:Y:S01]  /*4820*/  BSSY B1, `(.L_x_102) ;  /* 0x000000b000017945 */ /* 0x000fe20003800000 */
[----:B------:R-:W-:Y:S02]  /*4830*/  ISETP.LT.OR P1, PT, R27, 0x9, !P1 ;  /* 0x000000091b00780c */ /* 0x000fe40004f21670 */
[----:B------:R-:W-:-:S05]  /*4840*/  F2FP.F16.E5M2.UNPACK_B R14, R14 ;  /* 0x0000000eff0e723e */ /* 0x000fca00020004ff */
[----:B01-3--:R-:W-:-:S05]  /*4850*/  HADD2.F32 R9, -RZ, R14.H0_H0 ;  /* 0x2000000eff097230 */ /* 0x00bfca0000004100 */
[----:B------:R-:W-:-:S04]  /*4860*/  FMUL R8, R9, R12 ;  /* 0x0000000c09087220 */ /* 0x000fc80000400000 */
[----:B------:R-:W-:-:S05]  /*4870*/  FFMA R8, R13, R7, R8 ;  /* 0x000000070d087223 */ /* 0x000fca0000000008 */
[----:B------:R-:W-:Y:S02]  /*4880*/  F2FP.SATFINITE.E5M2.F32.PACK_AB_MERGE_C R9, RZ, R8, RZ ;  /* 0x00000008ff09723e */ /* 0x000fe400048060ff */
[----:B------:R-:W-:-:S03]  /*4890*/  PRMT R8, RZ, 0x7610, R8 ;  /* 0x00007610ff087816 */ /* 0x000fc60000000008 */
[----:B------:R0:W-:Y:S01]  /*48a0*/  @!P0 STG.E.U8 desc[UR18][R10.64+0x38], R9 ;  /* 0x000038090a008986 */ /* 0x0001e2000c101112 */
[----:B------:R-:W-:Y:S05]  /*48b0*/  @P1 BRA `(.L_x_103) ;  /* 0x0000000000041947 */ /* 0x000fea0003800000 */
[----:B------:R1:W5:Y:S02]  /*48c0*/  LDG.E.U8 R8, desc[UR18][R24.64+0x39] ;  /* 0x0000391218087981 */ /* 0x000364000c1e1100 */
.L_x_103:
[----:B------:R-:W-:Y:S05]  /*48d0*/  BSYNC B1 ;  /* 0x0000000000017941 */ /* 0x000fea0003800000 */
.L_x_102:
[----:B------:R-:W-:Y:S05]  /*48e0*/  @P1 BRA `(.L_x_104) ;  /* 0x0000000800601947 */ /* 0x000fea0003800000 */
[----:B-----5:R-:W-:-:S04]  /*48f0*/  LOP3.LUT R8, R8, 0xff, RZ, 0xc0, !PT ;  /* 0x000000ff08087812 */ /* 0x020fc800078ec0ff */
[----:B------:R-:W-:-:S05]  /*4900*/  F2FP.F16.E5M2.UNPACK_B R8, R8 ;  /* 0x00000008ff08723e */ /* 0x000fca00020004ff */
[----:B0-----:R-:W-:-:S05]  /*4910*/  HADD2.F32 R9, -RZ, R8.H0_H0 ;  /* 0x20000008ff097230 */ /* 0x001fca0000004100 */
[----:B------:R-:W-:-:S04]  /*4920*/  FMUL R9, R9, R12 ;  /* 0x0000000c09097220 */ /* 0x000fc80000400000 */
[----:B------:R-:W-:-:S05]  /*4930*/  FFMA R9, R16, R7, R9 ;  /* 0x0000000710097223 */ /* 0x000fca0000000009 */
[----:B------:R-:W-:-:S05]  /*4940*/  F2FP.SATFINITE.E5M2.F32.PACK_AB_MERGE_C R9, RZ, R9, RZ ;  /* 0x00000009ff09723e */ /* 0x000fca00048060ff */
[----:B------:R3:W-:Y:S01]  /*4950*/  STG.E.U8 desc[UR18][R10.64+0x39], R9 ;  /* 0x000039090a007986 */ /* 0x0007e2000c101112 */
[----:B------:R-:W-:Y:S05]  /*4960*/  BRA `(.L_x_104) ;  /* 0x0000000800407947 */ /* 0x000fea0003800000 */
.L_x_39:
[C---:B------:R-:W-:Y:S01]  /*4970*/  ISETP.GE.AND P3, PT, R28.reuse, 0x1, PT ;  /* 0x000000011c00780c */ /* 0x040fe20003f66270 */
[-C--:B--2---:R-:W-:Y:S01]  /*4980*/  FMUL R79, R79, R7.reuse ;  /* 0x000000074f4f7220 */ /* 0x084fe20000400000 */
[----:B------:R-:W-:Y:S01]  /*4990*/  ISETP.GE.AND P0, PT, R28, 0x2, PT ;  /* 0x000000021c00780c */ /* 0x000fe20003f06270 */
[-C--:B------:R-:W-:Y:S01]  /*49a0*/  FMUL R80, R80, R7.reuse ;  /* 0x0000000750507220 */ /* 0x080fe20000400000 */
[----:B------:R-:W-:Y:S01]  /*49b0*/  ISETP.LT.OR P1, PT, R27, 0x1, !P3 ;  /* 0x000000011b00780c */ /* 0x000fe20005f21670 */
[-C--:B------:R-:W-:Y:S01]  /*49c0*/  FMUL R77, R77, R7.reuse ;  /* 0x000000074d4d7220 */ /* 0x080fe20000400000 */
[C---:B------:R-:W-:Y:S01]  /*49d0*/  ISETP.LT.OR P2, PT, R27.reuse, 0x1, !P0 ;  /* 0x000000011b00780c */ /* 0x040fe20004741670 */
[-C--:B------:R-:W-:Y:S01]  /*49e0*/  FMUL R78, R78, R7.reuse ;  /* 0x000000074e4e7220 */ /* 0x080fe20000400000 */
[----:B------:R-:W-:Y:S01]  /*49f0*/  ISETP.LT.OR P3, PT, R27, 0x9, !P3 ;  /* 0x000000091b00780c */ /* 0x000fe20005f61670 */
[----:B------:R-:W-:Y:S01]  /*4a00*/  FMUL R75, R75, R7 ;  /* 0x000000074b4b7220 */ /* 0x000fe20000400000 */
[----:B------:R-:W-:Y:S01]  /*4a10*/  F2FP.SATFINITE.E5M2.F32.PACK_AB_MERGE_C R79, RZ, R79, RZ ;  /* 0x0000004fff4f723e */ /* 0x000fe200048060ff */
[-C--:B------:R-:W-:Y:S01]  /*4a20*/  FMUL R76, R76, R7.reuse ;  /* 0x000000074c4c7220 */ /* 0x080fe20000400000 */
[----:B------:R-:W-:Y:S01]  /*4a30*/  F2FP.SATFINITE.E5M2.F32.PACK_AB_MERGE_C R15, RZ, R80, RZ ;  /* 0x00000050ff0f723e */ /* 0x000fe200048060ff */
[----:B------:R-:W-:Y:S01]  /*4a40*/  FMUL R74, R74, R7 ;  /* 0x000000074a4a7220 */ /* 0x000fe20000400000 */
[----:B------:R-:W-:Y:S01]  /*4a50*/  F2FP.SATFINITE.E5M2.F32.PACK_AB_MERGE_C R77, RZ, R77, RZ ;  /* 0x0000004dff4d723e */ /* 0x000fe200048060ff */
[-C--:B------:R-:W-:Y:S01]  /*4a60*/  FMUL R72, R72, R7.reuse ;  /* 0x0000000748487220 */ /* 0x080fe20000400000 */
[----:B------:R-:W-:Y:S01]  /*4a70*/  ISETP.LT.OR P0, PT, R27, 0x9, !P0 ;  /* 0x000000091b00780c */ /* 0x000fe20004701670 */
[----:B------:R-:W-:Y:S01]  /*4a80*/  @!P1 STG.E.U8 desc[UR18][R8.64], R79 ;  /* 0x0000004f08009986 */ /* 0x000fe2000c101112 */
[C---:B------:R-:W-:Y:S01]  /*4a90*/  ISETP.GE.AND P1, PT, R28.reuse, 0x9, PT ;  /* 0x000000091c00780c */ /* 0x040fe20003f26270 */
[----:B------:R-:W-:Y:S01]  /*4aa0*/  FMUL R69, R69, R7 ;  /* 0x0000000745457220 */ /* 0x000fe20000400000 */
[----:B------:R-:W-:Y:S01]  /*4ab0*/  F2FP.SATFINITE.E5M2.F32.PACK_AB_MERGE_C R75, RZ, R75, RZ ;  /* 0x0000004bff4b723e */ /* 0x000fe200048060ff */
[----:B------:R0:W-:Y:S01]  /*4ac0*/  @!P2 STG.E.U8 desc[UR18][R8.64+0x1], R15 ;  /* 0x0000010f0800a986 */ /* 0x0001e2000c101112 */
[----:B------:R-:W-:Y:S01]  /*4ad0*/  ISETP.GE.AND P2, PT, R28, 0xa, PT ;  /* 0x0000000a1c00780c */ /* 0x000fe20003f46270 */
[-C--:B------:R-:W-:Y:S01]  /*4ae0*/  FMUL R70, R70, R7.reuse ;  /* 0x0000000746467220 */ /* 0x080fe20000400000 */
[----:B------:R-:W-:Y:S01]  /*4af0*/  F2FP.SATFINITE.E5M2.F32.PACK_AB_MERGE_C R25, RZ, R76, RZ ;  /* 0x0000004cff19723e */ /* 0x000fe200048060ff */
[----:B------:R-:W-:Y:S01]  /*4b00*/  @!P3 STG.E.U8 desc[UR18][R10.64], R77 ;  /* 0x0000004d0a00b986 */ /* 0x000fe2000c101112 */
[C---:B------:R-:W-:Y:S01]  /*4b10*/  ISETP.LT.OR P3, PT, R27.reuse, 0x1, !P1 ;  /* 0x000000011b00780c */ /* 0x040fe20004f61670 */
[-C--:B------:R-:W-:Y:S01]  /*4b20*/  FMUL R68, R68, R7.reuse ;  /* 0x0000000744447220 */ /* 0x080fe20000400000 */
[----:B------:R-:W-:Y:S01]  /*4b30*/  ISETP.LT.OR P5, PT, R27, 0x1, !P2 ;  /* 0x000000011b00780c */ /* 0x000fe200057a1670 */
[-C--:B------:R-:W-:Y:S01]  /*4b40*/  FMUL R67, R67, R7.reuse ;  /* 0x0000000743437220 */ /* 0x080fe20000400000 */
[----:B------:R-:W-:Y:S01]  /*4b50*/  ISETP.LT.OR P1, PT, R27, 0x9, !P1 ;  /* 0x000000091b00780c */ /* 0x000fe20004f21670 */
[-C--:B------:R-:W-:Y:S01]  /*4b60*/  FMUL R65, R65, R7.reuse ;  /* 0x0000000741417220 */ /* 0x080fe20000400000 */
[----:B------:R-:W-:Y:S01]  /*4b70*/  F2FP.SATFINITE.E5M2.F32.PACK_AB_MERGE_C R29, RZ, R74, RZ ;  /* 0x0000004aff1d723e */ /* 0x000fe200048060ff */
[-C--:B------:R-:W-:Y:S01]  /*4b80*/  FMUL R66, R66, R7.reuse ;  /* 0x0000000742427220 */ /* 0x080fe20000400000 */
[----:B0-----:R-:W-:Y:S01]  /*4b90*/  F2FP.SATFINITE.E5M2.F32.PACK_AB_MERGE_C R15, RZ, R78, RZ ;  /* 0x0000004eff0f723e */ /* 0x001fe200048060ff */
[-C--:B------:R-:W-:Y:S01]  /*4ba0*/  FMUL R64, R64, R7.reuse ;  /* 0x0000000740407220 */ /* 0x080fe20000400000 */
[----:B------:R-:W-:Y:S01]  /*4bb0*/  ISETP.LT.OR P2, PT, R27, 0x9, !P2 ;  /* 0x000000091b00780c */ /* 0x000fe20005741670 */
[-C--:B------:R-:W-:Y:S01]  /*4bc0*/  FMUL R63, R63, R7.reuse ;  /* 0x000000073f3f7220 */ /* 0x080fe20000400000 */
[----:B------:R-:W-:Y:S01]  /*4bd0*/  F2FP.SATFINITE.E5M2.F32.PACK_AB_MERGE_C R31, RZ, R72, RZ ;  /* 0x00000048ff1f723e */ /* 0x000fe200048060ff */
[----:B------:R0:W-:Y:S01]  /*4be0*/  @!P0 STG.E.U8 desc[UR18][R10.64+0x1], R15 ;  /* 0x0000010f0a008986 */ /* 0x0001e2000c101112 */
[C---:B------:R-:W-:Y:S01]  /*4bf0*/  ISETP.GE.AND P0, PT, R28.reuse, 0x11, PT ;  /* 0x000000111c00780c */ /* 0x040fe20003f06270 */
[----:B------:R-:W-:Y:S01]  /*4c00*/  FMUL R61, R61, R7 ;  /* 0x000000073d3d7220 */ /* 0x000fe20000400000 */
[----:B------:R-:W-:Y:S01]  /*4c10*/  F2FP.SATFINITE.E5M2.F32.PACK_AB_MERGE_C R69, RZ, R69, RZ ;  /* 0x00000045ff45723e */ /* 0x000fe200048060ff */
[----:B------:R-:W-:Y:S01]  /*4c20*/  @!P3 STG.E.U8 desc[UR18][R8.64+0x8], R75 ;  /* 0x0000084b0800b986 */ /* 0x000fe2000c101112 */
[----:B------:R-:W-:Y:S01]  /*4c30*/  ISETP.GE.AND P3, PT, R28, 0x12, PT ;  /* 0x000000121c00780c */ /* 0x000fe20003f66270 */
[----:B------:R-:W-:Y:S01]  /*4c40*/  FMUL R62, R62, R7 ;  /* 0x000000073e3e7220 */ /* 0x000fe20000400000 */
[----:B------:R-:W-:Y:S01]  /*4c50*/  F2FP.SATFINITE.E5M2.F32.PACK_AB_MERGE_C R67, RZ, R67, RZ ;  /* 0x00000043ff43723e */ /* 0x000fe200048060ff */
[----:B------:R1:W-:Y:S01]  /*4c60*/  @!P5 STG.E.U8 desc[UR18][R8.64+0x9], R25 ;  /* 0x000009190800d986 */ /* 0x0003e2000c101112 */
[----:B------:R-:W-:Y:S01]  /*4c70*/  ISETP.LT.OR P5, PT, R27, 0x1, !P3 ;  /* 0x000000011b00780c */ /* 0x000fe20005fa1670 */
[-C--:B------:R-:W-:Y:S01]  /*4c80*/  FMUL R59, R59, R7.reuse ;  /* 0x000000073b3b7220 */ /* 0x080fe20000400000 */
[C---:B------:R-:W-:Y:S01]  /*4c90*/  ISETP.LT.OR P3, PT, R27.reuse, 0x9, !P3 ;  /* 0x000000091b00780c */ /* 0x040fe20005f61670 */
[----:B------:R-:W-:Y:S01]  /*4ca0*/  @!P1 STG.E.U8 desc[UR18][R10.64+0x8], R29 ;  /* 0x0000081d0a009986 */ /* 0x000fe2000c101112 */
[----:B------:R-:W-:Y:S01]  /*4cb0*/  ISETP.LT.OR P1, PT, R27, 0x1, !P0 ;  /* 0x000000011b00780c */ /* 0x000fe20004721670 */
[-C--:B------:R-:W-:Y:S01]  /*4cc0*/  FMUL R60, R60, R7.reuse ;  /* 0x000000073c3c7220 */ /* 0x080fe20000400000 */
[----:B0-----:R-:W-:Y:S01]  /*4cd0*/  F2FP.SATFINITE.E5M2.F32.PACK_AB_MERGE_C R15, RZ, R70, RZ ;  /* 0x00000046ff0f723e */ /* 0x001fe200048060ff */
[----:B------:R-:W-:Y:S01]  /*4ce0*/  @!P2 STG.E.U8 desc[UR18][R10.64+0x9], R31 ;  /* 0x0000091f0a00a986 */ /* 0x000fe2000c101112 */
[----:B------:R-:W-:Y:S01]  /*4cf0*/  ISETP.GE.AND P2, PT, R28, 0x19, PT ;  /* 0x000000191c00780c */ /* 0x000fe20003f46270 */
[-C--:B------:R-:W-:Y:S01]  /*4d00*/  FMUL R57, R57, R7.reuse ;  /* 0x0000000739397220 */ /* 0x080fe20000400000 */
[C---:B------:R-:W-:Y:S01]  /*4d10*/  ISETP.LT.OR P0, PT, R27.reuse, 0x9, !P0 ;  /* 0x000000091b00780c */ /* 0x040fe20004701670 */
[-C--:B------:R-:W-:Y:S01]  /*4d20*/  FMUL R58, R58, R7.reuse ;  /* 0x000000073a3a7220 */ /* 0x080fe20000400000 */
[----:B------:R-:W-:Y:S01]  /*4d30*/  ISETP.LT.OR P6, PT, R27, 0x1, !P2 ;  /* 0x000000011b00780c */ /* 0x000fe200057c1670 */
[----:B------:R0:W-:Y:S01]  /*4d40*/  @!P5 STG.E.U8 desc[UR18][R8.64+0x11], R15 ;  /* 0x0000110f0800d986 */ /* 0x0001e2000c101112 */
[----:B-1----:R-:W-:Y:S01]  /*4d50*/  F2FP.SATFINITE.E5M2.F32.PACK_AB_MERGE_C R25, RZ, R68, RZ ;  /* 0x00000044ff19723e */ /* 0x002fe200048060ff */
[----:B------:R-:W-:Y:S01]  /*4d60*/  FMUL R56, R56, R7 ;  /* 0x0000000738387220 */ /* 0x000fe20000400000 */
[----:B------:R-:W-:Y:S01]  /*4d70*/  F2FP.SATFINITE.E5M2.F32.PACK_AB_MERGE_C R65, RZ, R65, RZ ;  /* 0x00000041ff41723e */ /* 0x000fe200048060ff */
[----:B------:R-:W-:Y:S01]  /*4d80*/  @!P1 STG.E.U8 desc[UR18][R8.64+0x10], R69 ;  /* 0x0000104508009986 */ /* 0x000fe2000c101112 */
[----:B------:R-:W-:Y:S01]  /*4d90*/  ISETP.GE.AND P1, PT, R28, 0x1a, PT ;  /* 0x0000001a1c00780c */ /* 0x000fe20003f26270 */
[-C--:B------:R-:W-:Y:S01]  /*4da0*/  FMUL R23, R23, R7.reuse ;  /* 0x0000000717177220 */ /* 0x080fe20000400000 */
[C---:B------:R-:W-:Y:S01]  /*4db0*/  ISETP.LT.OR P2, PT, R27.reuse, 0x9, !P2 ;  /* 0x000000091b00780c */ /* 0x040fe20005741670 */
[----:B------:R1:W-:Y:S01]  /*4dc0*/  @!P3 STG.E.U8 desc[UR18][R10.64+0x11], R25 ;  /* 0x000011190a00b986 */ /* 0x0003e2000c101112 */
[----:B------:R-:W-:Y:S01]  /*4dd0*/  ISETP.LT.OR P5, PT, R27, 0x1, !P1 ;  /* 0x000000011b00780c */ /* 0x000fe20004fa1670 */
[-C--:B------:R-:W-:Y:S01]  /*4de0*/  FMUL R21, R21, R7.reuse ;  /* 0x0000000715157220 */ /* 0x080fe20000400000 */
[----:B------:R-:W-:Y:S01]  /*4df0*/  ISETP.LT.OR P3, PT, R27, 0x9, !P1 ;  /* 0x000000091b00780c */ /* 0x000fe20004f61670 */
[----:B------:R-:W-:Y:S01]  /*4e00*/  @!P0 STG.E.U8 desc[UR18][R10.64+0x10], R67 ;  /* 0x000010430a008986 */ /* 0x000fe2000c101112 */
[----:B0-----:R-:W-:Y:S01]  /*4e10*/  F2FP.SATFINITE.E5M2.F32.PACK_AB_MERGE_C R15, RZ, R66, RZ ;  /* 0x00000042ff0f723e */ /* 0x001fe200048060ff */
[-C--:B------:R-:W-:Y:S01]  /*4e20*/  FMUL R22, R22, R7.reuse ;  /* 0x0000000716167220 */ /* 0x080fe20000400000 */
[C---:B------:R-:W-:Y:S01]  /*4e30*/  ISETP.GE.AND P0, PT, R28.reuse, 0x21, PT ;  /* 0x000000211c00780c */ /* 0x040fe20003f06270 */
[----:B------:R-:W-:Y:S01]  /*4e40*/  @!P6 STG.E.U8 desc[UR18][R8.64+0x18], R65 ;  /* 0x000018410800e986 */ /* 0x000fe2000c101112 */
[----:B------:R-:W-:Y:S01]  /*4e50*/  ISETP.GE.AND P1, PT, R28, 0x22, PT ;  /* 0x000000221c00780c */ /* 0x000fe20003f26270 */
[-C--:B------:R-:W-:Y:S01]  /*4e60*/  FMUL R19, R19, R7.reuse ;  /* 0x0000000713137220 */ /* 0x080fe20000400000 */
[C---:B------:R-:W-:Y:S01]  /*4e70*/  ISETP.LT.OR P6, PT, R27.reuse, 0x1, !P0 ;  /* 0x000000011b00780c */ /* 0x040fe200047c1670 */
[-C--:B------:R-:W-:Y:S01]  /*4e80*/  FMUL R20, R20, R7.reuse ;  /* 0x0000000714147220 */ /* 0x080fe20000400000 */
[----:B-1----:R-:W-:Y:S01]  /*4e90*/  F2FP.SATFINITE.E5M2.F32.PACK_AB_MERGE_C R25, RZ, R64, RZ ;  /* 0x00000040ff19723e */ /* 0x002fe200048060ff */
[----:B------:R0:W-:Y:S01]  /*4ea0*/  @!P5 STG.E.U8 desc[UR18][R8.64+0x19], R15 ;  /* 0x0000190f0800d986 */ /* 0x0001e2000c101112 */
[----:B------:R-:W-:Y:S01]  /*4eb0*/  ISETP.LT.OR P5, PT, R27, 0x1, !P1 ;  /* 0x000000011b00780c */ /* 0x000fe20004fa1670 */
[----:B------:R-:W-:Y:S01]  /*4ec0*/  FMUL R17, R17, R7 ;  /* 0x0000000711117220 */ /* 0x000fe20000400000 */
[----:B------:R-:W-:Y:S01]  /*4ed0*/  F2FP.SATFINITE.E5M2.F32.PACK_AB_MERGE_C R63, RZ, R63, RZ ;  /* 0x0000003fff3f723e */ /* 0x000fe200048060ff */
[----:B------:R1:W-:Y:S01]  /*4ee0*/  @!P3 STG.E.U8 desc[UR18][R10.64+0x19], R25 ;  /* 0x000019190a00b986 */ /* 0x0003e2000c101112 */
[----:B------:R-:W-:Y:S01]  /*4ef0*/  F2FP.SATFINITE.E5M2.F32.PACK_AB_MERGE_C R61, RZ, R61, RZ ;  /* 0x0000003dff3d723e */ /* 0x000fe200048060ff */
[-C--:B------:R-:W-:Y:S01]  /*4f00*/  FMUL R18, R18, R7.reuse ;  /* 0x0000000712127220 */ /* 0x080fe20000400000 */
[----:B------:R-:W-:Y:S01]  /*4f10*/  F2FP.SATFINITE.E5M2.F32.PACK_AB_MERGE_C R29, RZ, R62, RZ ;  /* 0x0000003eff1d723e */ /* 0x000fe200048060ff */
[----:B------:R-:W-:Y:S01]  /*4f20*/  @!P2 STG.E.U8 desc[UR18][R10.64+0x18], R63 ;  /* 0x0000183f0a00a986 */ /* 0x000fe2000c101112 */
[----:B------:R-:W-:Y:S01]  /*4f30*/  ISETP.LT.OR P3, PT, R27, 0x9, !P1 ;  /* 0x000000091b00780c */ /* 0x000fe20004f61670 */
[-C--:B------:R-:W-:Y:S01]  /*4f40*/  FMUL R13, R13, R7.reuse ;  /* 0x000000070d0d7220 */ /* 0x080fe20000400000 */
[----:B------:R-:W-:Y:S01]  /*4f50*/  ISETP.GE.AND P2, PT, R28, 0x29, PT ;  /* 0x000000291c00780c */ /* 0x000fe20003f46270 */
[----:B------:R-:W-:Y:S01]  /*4f60*/  @!P6 STG.E.U8 desc[UR18][R8.64+0x20], R61 ;  /* 0x0000203d0800e986 */ /* 0x000fe2000c101112 */
[C---:B------:R-:W-:Y:S01]  /*4f70*/  ISETP.LT.OR P0, PT, R27.reuse, 0x9, !P0 ;  /* 0x000000091b00780c */ /* 0x040fe20004701670 */
[----:B------:R-:W-:Y:S01]  /*4f80*/  FMUL R16, R16, R7 ;  /* 0x0000000710107220 */ /* 0x000fe20000400000 */
[----:B------:R-:W-:Y:S01]  /*4f90*/  ISETP.GE.AND P1, PT, R28, 0x2a, PT ;  /* 0x0000002a1c00780c */ /* 0x000fe20003f26270 */
[----:B------:R-:W-:Y:S01]  /*4fa0*/  @!P5 STG.E.U8 desc[UR18][R8.64+0x21], R29 ;  /* 0x0000211d0800d986 */ /* 0x000fe2000c101112 */
[----:B------:R-:W-:-:S02]  /*4fb0*/  ISETP.LT.OR P6, PT, R27, 0x1, !P2 ;  /* 0x000000011b00780c */ /* 0x000fc400057c1670 */
[C---:B------:R-:W-:Y:S02]  /*4fc0*/  ISETP.LT.OR P5, PT, R27.reuse, 0x1, !P1 ;  /* 0x000000011b00780c */ /* 0x040fe40004fa1670 */
[----:B------:R-:W-:Y:S02]  /*4fd0*/  F2FP.SATFINITE.E5M2.F32.PACK_AB_MERGE_C R59, RZ, R59, RZ ;  /* 0x0000003bff3b723e */ /* 0x000fe400048060ff */
[----:B0-----:R-:W-:Y:S02]  /*4fe0*/  F2FP.SATFINITE.E5M2.F32.PACK_AB_MERGE_C R15, RZ, R60, RZ ;  /* 0x0000003cff0f723e */ /* 0x001fe400048060ff */
[----:B------:R-:W-:Y:S01]  /*4ff0*/  F2FP.SATFINITE.E5M2.F32.PACK_AB_MERGE_C R57, RZ, R57, RZ ;  /* 0x00000039ff39723e */ /* 0x000fe200048060ff */
[----:B------:R-:W-:Y:S01]  /*5000*/  @!P0 STG.E.U8 desc[UR18][R10.64+0x20], R59 ;  /* 0x0000203b0a008986 */ /* 0x000fe2000c101112 */
[----:B-1----:R-:W-:Y:S02]  /*5010*/  F2FP.SATFINITE.E5M2.F32.PACK_AB_MERGE_C R25, RZ, R58, RZ ;  /* 0x0000003aff19723e */ /* 0x002fe400048060ff */
[C---:B------:R-:W-:Y:S01]  /*5020*/  ISETP.LT.OR P1, PT, R27.reuse, 0x9, !P1 ;  /* 0x000000091b00780c */ /* 0x040fe20004f21670 */
[----:B------:R0:W-:Y:S01]  /*5030*/  @!P3 STG.E.U8 desc[UR18][R10.64+0x21], R15 ;  /* 0x0000210f0a00b986 */ /* 0x0001e2000c101112 */
[----:B------:R-:W-:-:S02]  /*5040*/  ISETP.LT.OR P2, PT, R27, 0x9, !P2 ;  /* 0x000000091b00780c */ /* 0x000fc40005741670 */
[C---:B------:R-:W-:Y:S01]  /*5050*/  ISETP.GE.AND P3, PT, R28.reuse, 0x31, PT ;  /* 0x000000311c00780c */ /* 0x040fe20003f66270 */
[----:B------:R-:W-:Y:S01]  /*5060*/  @!P6 STG.E.U8 desc[UR18][R8.64+0x28], R57 ;  /* 0x000028390800e986 */ /* 0x000fe2000c101112 */
[----:B------:R-:W-:Y:S02]  /*5070*/  ISETP.GE.AND P0, PT, R28, 0x32, PT ;  /* 0x000000321c00780c */ /* 0x000fe40003f06270 */
[----:B------:R-:W-:Y:S01]  /*5080*/  F2FP.SATFINITE.E5M2.F32.PACK_AB_MERGE_C R23, RZ, R23, RZ ;  /* 0x00000017ff17723e */ /* 0x000fe200048060ff */
[----:B------:R1:W-:Y:S01]  /*5090*/  @!P5 STG.E.U8 desc[UR18][R8.64+0x29], R25 ;  /* 0x000029190800d986 */ /* 0x0003e2000c101112 */
[C---:B------:R-:W-:Y:S02]  /*50a0*/  ISETP.LT.OR P5, PT, R27.reuse, 0x1, !P3 ;  /* 0x000000011b00780c */ /* 0x040fe40005fa1670 */
[----:B------:R-:W-:Y:S02]  /*50b0*/  ISETP.LT.OR P6, PT, R27, 0x1, !P0 ;  /* 0x000000011b00780c */ /* 0x000fe400047c1670 */
[----:B0-----:R-:W-:Y:S01]  /*50c0*/  F2FP.SATFINITE.E5M2.F32.PACK_AB_MERGE_C R15, RZ, R56, RZ ;  /* 0x00000038ff0f723e */ /* 0x001fe200048060ff */
[----:B------:R-:W-:Y:S01]  /*50d0*/  @!P2 STG.E.U8 desc[UR18][R10.64+0x28], R23 ;  /* 0x000028170a00a986 */ /* 0x000fe2000c101112 */
[----:B------:R-:W-:-:S02]  /*50e0*/  F2FP.SATFINITE.E5M2.F32.PACK_AB_MERGE_C R21, RZ, R21, RZ ;  /* 0x00000015ff15723e */ /* 0x000fc400048060ff */
[C---:B------:R-:W-:Y:S01]  /*50f0*/  ISETP.GE.AND P2, PT, R28.reuse, 0x3a, PT ;  /* 0x0000003a1c00780c */ /* 0x040fe20003f46270 */
[----:B------:R0:W-:Y:S01]  /*5100*/  @!P1 STG.E.U8 desc[UR18][R10.64+0x29], R15 ;  /* 0x0000290f0a009986 */ /* 0x0001e2000c101112 */
[C---:B------:R-:W-:Y:S02]  /*5110*/  ISETP.LT.OR P1, PT, R27.reuse, 0x9, !P3 ;  /* 0x000000091b00780c */ /* 0x040fe40005f21670 */
[----:B-1----:R-:W-:Y:S01]  /*5120*/  F2FP.SATFINITE.E5M2.F32.PACK_AB_MERGE_C R25, RZ, R22, RZ ;  /* 0x00000016ff19723e */ /* 0x002fe200048060ff */
[----:B------:R1:W-:Y:S01]  /*5130*/  @!P5 STG.E.U8 desc[UR18][R8.64+0x30], R21 ;  /* 0x000030150800d986 */ /* 0x0003e2000c101112 */
[----:B------:R-:W-:Y:S02]  /*5140*/  ISETP.GE.AND P3, PT, R28, 0x39, PT ;  /* 0x000000391c00780c */ /* 0x000fe40003f66270 */
[C---:B------:R-:W-:Y:S01]  /*5150*/  ISETP.LT.OR P0, PT, R27.reuse, 0x9, !P0 ;  /* 0x000000091b00780c */ /* 0x040fe20004701670 */
[----:B------:R2:W-:Y:S01]  /*5160*/  @!P6 STG.E.U8 desc[UR18][R8.64+0x31], R25 ;  /* 0x000031190800e986 */ /* 0x0005e2000c101112 */
[----:B------:R-:W-:-:S02]  /*5170*/  ISETP.LT.OR P5, PT, R27, 0x1, !P3 ;  /* 0x000000011b00780c */ /* 0x000fc40005fa1670 */
[C---:B------:R-:W-:Y:S02]  /*5180*/  ISETP.LT.OR P6, PT, R27.reuse, 0x1, !P2 ;  /* 0x000000011b00780c */ /* 0x040fe400057c1670 */
[C---:B------:R-:W-:Y:S02]  /*5190*/  ISETP.LT.OR P3, PT, R27.reuse, 0x9, !P3 ;  /* 0x000000091b00780c */ /* 0x040fe40005f61670 */
[----:B------:R-:W-:Y:S02]  /*51a0*/  ISETP.LT.OR P2, PT, R27, 0x9, !P2 ;  /* 0x000000091b00780c */ /* 0x000fe40005741670 */
[----:B------:R-:W-:Y:S02]  /*51b0*/  F2FP.SATFINITE.E5M2.F32.PACK_AB_MERGE_C R19, RZ, R19, RZ ;  /* 0x00000013ff13723e */ /* 0x000fe400048060ff */
[----:B0-----:R-:W-:Y:S02]  /*51c0*/  F2FP.SATFINITE.E5M2.F32.PACK_AB_MERGE_C R15, RZ, R20, RZ ;  /* 0x00000014ff0f723e */ /* 0x001fe400048060ff */
[----:B------:R-:W-:Y:S01]  /*51d0*/  F2FP.SATFINITE.E5M2.F32.PACK_AB_MERGE_C R17, RZ, R17, RZ ;  /* 0x00000011ff11723e */ /* 0x000fe200048060ff */
[----:B------:R2:W-:Y:S01]  /*51e0*/  @!P1 STG.E.U8 desc[UR18][R10.64+0x30], R19 ;  /* 0x000030130a009986 */ /* 0x0005e2000c101112 */
[----:B-1----:R-:W-:-:S02]  /*51f0*/  F2FP.SATFINITE.E5M2.F32.PACK_AB_MERGE_C R21, RZ, R18, RZ ;  /* 0x00000012ff15723e */ /* 0x002fc400048060ff */
[----:B------:R-:W-:Y:S01]  /*5200*/  F2FP.SATFINITE.E5M2.F32.PACK_AB_MERGE_C R13, RZ, R13, RZ ;  /* 0x0000000dff0d723e */ /* 0x000fe200048060ff */
[----:B------:R2:W-:Y:S01]  /*5210*/  @!P0 STG.E.U8 desc[UR18][R10.64+0x31], R15 ;  /* 0x0000310f0a008986 */ /* 0x0005e2000c101112 */
[----:B------:R-:W-:-:S03]  /*5220*/  F2FP.SATFINITE.E5M2.F32.PACK_AB_MERGE_C R23, RZ, R16, RZ ;  /* 0x00000010ff17723e */ /* 0x000fc600048060ff */
[----:B------:R2:W-:Y:S04]  /*5230*/  @!P5 STG.E.U8 desc[UR18][R8.64+0x38], R17 ;  /* 0x000038110800d986 */ /* 0x0005e8000c101112 */
[----:B------:R2:W-:Y:S04]  /*5240*/  @!P6 STG.E.U8 desc[UR18][R8.64+0x39], R21 ;  /* 0x000039150800e986 */ /* 0x0005e8000c101112 */
[----:B------:R2:W-:Y:S04]  /*5250*/  @!P3 STG.E.U8 desc[UR18][R10.64+0x38], R13 ;  /* 0x0000380d0a00b986 */ /* 0x0005e8000c101112 */
[----:B------:R2:W-:Y:S02]  /*5260*/  @!P2 STG.E.U8 desc[UR18][R10.64+0x39], R23 ;  /* 0x000039170a00a986 */ /* 0x0005e4000c101112 */
.L_x_104:
[----:B------:R-:W-:Y:S05]  /*5270*/  BSYNC B0 ;  /* 0x0000000000007941 */ /* 0x000fea0003800000 */
.L_x_38:
[----:B------:R-:W-:Y:S01]  /*5280*/  ULDC UR6, c[0x0][0xc] ;  /* 0x0000030000067ab9 */ /* 0x000fe20000000800 */
[----:B------:R-:W-:Y:S01]  /*5290*/  ULDC UR7, c[0x0][0x10] ;  /* 0x0000040000077ab9 */ /* 0x000fe20000000800 */
[----:B0-23--:R-:W0:Y:S01]  /*52a0*/  LDC R9, c[0x0][0x14] ;  /* 0x00000500ff097b82 */ /* 0x00de220000000800 */
[----:B------:R-:W-:Y:S01]  /*52b0*/  UIMAD.WIDE.U32 UR6, UR6, UR7, URZ ;  /* 0x00000007060672a5 */ /* 0x000fe2000f8e003f */
[----:B-----5:R-:W-:Y:S01]  /*52c0*/  PRMT R8, RZ, 0x7610, R8 ;  /* 0x00007610ff087816 */ /* 0x020fe20000000008 */
[----:B------:R-:W-:Y:S02]  /*52d0*/  IMAD.MOV.U32 R15, RZ, RZ, -0x1 ;  /* 0xffffffffff0f7424 */ /* 0x000fe400078e00ff */
[----:B------:R-:W-:Y:S02]  /*52e0*/  IMAD.MOV.U32 R73, RZ, RZ, -0x1 ;  /* 0xffffffffff497424 */ /* 0x000fe400078e00ff */
[----:B0-----:R-:W-:-:S04]  /*52f0*/  IMAD.WIDE.U32 R4, R9, UR6, R4 ;  /* 0x0000000609047c25 */ /* 0x001fc8000f8e0004 */
[----:B------:R-:W-:Y:S01]  /*5300*/  IMAD R9, R9, UR7, RZ ;  /* 0x0000000709097c24 */ /* 0x000fe2000f8e02ff */
[----:B------:R-:W-:Y:S02]  /*5310*/  ULDC.64 UR6, c[0x0][0x650] ;  /* 0x0001940000067ab9 */ /* 0x000fe40000000a00 */
[----:B------:R-:W-:Y:S01]  /*5320*/  ISETP.GE.U32.AND P0, PT, R4, UR6, PT ;  /* 0x0000000604007c0c */ /* 0x000fe2000bf06070 */
[----:B------:R-:W-:-:S05]  /*5330*/  IMAD.IADD R5, R5, 0x1, R9 ;  /* 0x0000000105057824 */ /* 0x000fca00078e0209 */
[----:B------:R-:W-:-:S13]  /*5340*/  ISETP.GE.U32.AND.EX P0, PT, R5, UR7, PT, P0 ;  /* 0x0000000705007c0c */ /* 0x000fda000bf06100 */
[----:B------:R-:W-:Y:S05]  /*5350*/  @P0 BRA `(.L_x_105) ;  /* 0x0000000400600947 */ /* 0x000fea0003800000 */
[----:B------:R-:W0:Y:S01]  /*5360*/  S2R R22, SR_CTAID.X ;  /* 0x0000000000167919 */ /* 0x000e220000002500 */
[----:B------:R-:W2:Y:S01]  /*5370*/  LDC.64 R16, c[0x0][0x628] ;  /* 0x00018a00ff107b82 */ /* 0x000ea20000000a00 */
[----:B------:R-:W-:Y:S01]  /*5380*/  ULDC UR6, c[0x0][0x150] ;  /* 0x0000540000067ab9 */ /* 0x000fe20000000800 */
[----:B------:R-:W-:Y:S01]  /*5390*/  IMAD.MOV.U32 R14, RZ, RZ, R4 ;  /* 0x000000ffff0e7224 */ /* 0x000fe200078e0004 */
[----:B-1--4-:R-:W1:Y:S01]  /*53a0*/  S2R R24, SR_CTAID.Y ;  /* 0x0000000000187919 */ /* 0x012e620000002600 */
[----:B------:R-:W-:-:S04]  /*53b0*/  IMAD.MOV.U32 R15, RZ, RZ, R5 ;  /* 0x000000ffff0f7224 */ /* 0x000fc800078e0005 */
[----:B------:R-:W3:Y:S08]  /*53c0*/  LDC R25, c[0x0][0x144] ;  /* 0x00005100ff197b82 */ /* 0x000ef00000000800 */
[----:B------:R-:W4:Y:S08]  /*53d0*/  LDC R18, c[0x0][0x630] ;  /* 0x00018c00ff127b82 */ /* 0x000f300000000800 */
[----:B------:R-:W1:Y:S01]  /*53e0*/  LDC.64 R20, c[0x0][0x620] ;  /* 0x00018800ff147b82 */ /* 0x000e620000000a00 */
[----:B--2---:R-:W-:-:S04]  /*53f0*/  ISETP.NE.U32.AND P0, PT, R16, RZ, PT ;  /* 0x000000ff1000720c */ /* 0x004fc80003f05070 */
[----:B------:R-:W-:Y:S02]  /*5400*/  ISETP.NE.AND.EX P0, PT, R17, RZ, PT, P0 ;  /* 0x000000ff1100720c */ /* 0x000fe40003f05300 */
[----:B0-----:R-:W-:-:S05]  /*5410*/  I2FP.F32.U32 R8, R22 ;  /* 0x0000001600087245 */ /* 0x001fca0000201000 */
[----:B------:R-:W-:-:S04]  /*5420*/  FMUL R8, R8, UR6 ;  /* 0x0000000608087c20 */ /* 0x000fc80008400000 */
[----:B------:R0:W2:Y:S02]  /*5430*/  F2I.U32.TRUNC.NTZ R23, R8 ;  /* 0x0000000800177305 */ /* 0x0000a4000020f000 */
[----:B---34-:R-:W-:Y:S05]  /*5440*/  @!P0 BRA `(.L_x_106) ;  /* 0x0000000000288947 */ /* 0x018fea0003800000 */
[----:B------:R-:W3:Y:S02]  /*5450*/  LDC R9, c[0x0][0x634] ;  /* 0x00018d00ff097b82 */ /* 0x000ee40000000800 */
[----:B---3--:R-:W-:-:S05]  /*5460*/  IADD3 R13, P0, R4, R9, RZ ;  /* 0x00000009040d7210 */ /* 0x008fca0007f1e0ff */
[----:B------:R-:W-:-:S04]  /*5470*/  IMAD.X R19, RZ, RZ, R5, P0 ;  /* 0x000000ffff137224 */ /* 0x000fc800000e0605 */
[----:B0-----:R-:W-:-:S04]  /*5480*/  IMAD.WIDE.U32 R8, R19, R16, RZ ;  /* 0x0000001013087225 */ /* 0x001fc800078e00ff */
[----:B------:R-:W-:-:S04]  /*5490*/  IMAD.WIDE.U32 R10, P0, R13, R17, R8 ;  /* 0x000000110d0a7225 */ /* 0x000fc80007800008 */
[----:B------:R-:W-:-:S04]  /*54a0*/  IMAD.WIDE.U32 R8, R13, R16, RZ ;  /* 0x000000100d087225 */ /* 0x000fc800078e00ff */
[----:B------:R-:W-:Y:S01]  /*54b0*/  IMAD.X R15, RZ, RZ, RZ, P0 ;  /* 0x000000ffff0f7224 */ /* 0x000fe200000e06ff */
[----:B------:R-:W-:Y:S01]  /*54c0*/  IADD3 RZ, P0, R9, R10, RZ ;  /* 0x0000000a09ff7210 */ /* 0x000fe20007f1e0ff */
[----:B------:R-:W-:-:S04]  /*54d0*/  IMAD.MOV.U32 R14, RZ, RZ, R11 ;  /* 0x000000ffff0e7224 */ /* 0x000fc800078e000b */
[----:B------:R-:W-:-:S08]  /*54e0*/  IMAD.WIDE.U32.X R14, R19, R17, R14, P0 ;  /* 0x00000011130e7225 */ /* 0x000fd000000e040e */
.L_x_106:
[----:B------:R-:W3:Y:S01]  /*54f0*/  LDC.64 R30, c[0x0][0x640] ;  /* 0x00019000ff1e7b82 */ /* 0x000ee20000000a00 */
[-C--:B------:R-:W-:Y:S01]  /*5500*/  SHF.R.U64 R73, R14, R18.reuse, R15 ;  /* 0x000000120e497219 */ /* 0x080fe2000000120f */
[----:B--2---:R-:W-:Y:S01]  /*5510*/  IMAD.MOV R23, RZ, RZ, -R23 ;  /* 0x000000ffff177224 */ /* 0x004fe200078e0a17 */
[----:B0-----:R-:W-:Y:S01]  /*5520*/  SHF.R.U32.HI R8, RZ, R18, R15 ;  /* 0x00000012ff087219 */ /* 0x001fe2000001160f */
[----:B------:R-:W-:Y:S01]  /*5530*/  ULDC UR6, c[0x0][0x154] ;  /* 0x0000550000067ab9 */ /* 0x000fe20000000800 */
[----:B------:R-:W-:Y:S01]  /*5540*/  IADD3 R11, P0, RZ, -R73, RZ ;  /* 0x80000049ff0b7210 */ /* 0x000fe20007f1e0ff */
[----:B------:R-:W-:Y:S02]  /*5550*/  IMAD R23, R25, R23, R22 ;  /* 0x0000001719177224 */ /* 0x000fe400078e0216 */
[----:B------:R-:W0:Y:S01]  /*5560*/  LDC R14, c[0x0][0x618] ;  /* 0x00018600ff0e7b82 */ /* 0x000e220000000800 */
[----:B------:R-:W-:Y:S02]  /*5570*/  IMAD.MOV.U32 R13, RZ, RZ, 0x1 ;  /* 0x00000001ff0d7424 */ /* 0x000fe400078e00ff */
[----:B------:R-:W-:-:S04]  /*5580*/  IMAD.X R9, RZ, RZ, ~R8, P0 ;  /* 0x000000ffff097224 */ /* 0x000fc800000e0e08 */
[-C--:B-1----:R-:W-:Y:S01]  /*5590*/  IMAD R10, R9, R20.reuse, RZ ;  /* 0x00000014090a7224 */ /* 0x082fe200078e02ff */
[----:B------:R-:W1:Y:S01]  /*55a0*/  LDC R26, c[0x0][0x608] ;  /* 0x00018200ff1a7b82 */ /* 0x000e620000000800 */
[----:B------:R-:W-:-:S04]  /*55b0*/  IMAD.WIDE.U32 R8, R11, R20, R4 ;  /* 0x000000140b087225 */ /* 0x000fc800078e0004 */
[----:B------:R-:W-:Y:S01]  /*55c0*/  IMAD R11, R11, R21, R10 ;  /* 0x000000150b0b7224 */ /* 0x000fe200078e020a */
[----:B------:R-:W-:Y:S02]  /*55d0*/  I2FP.F32.U32 R10, R24 ;  /* 0x00000018000a7245 */ /* 0x000fe40000201000 */
[----:B------:R-:W2:Y:S01]  /*55e0*/  LDC R28, c[0x0][0x658] ;  /* 0x00019600ff1c7b82 */ /* 0x000ea20000000800 */
[----:B------:R-:W-:Y:S01]  /*55f0*/  IMAD.IADD R9, R9, 0x1, R11 ;  /* 0x0000000109097824 */ /* 0x000fe200078e020b */
[----:B---3--:R-:W-:Y:S01]  /*5600*/  ISETP.NE.U32.AND P0, PT, R30, RZ, PT ;  /* 0x000000ff1e00720c */ /* 0x008fe20003f05070 */
[----:B------:R-:W-:Y:S01]  /*5610*/  FMUL R10, R10, UR6 ;  /* 0x000000060a0a7c20 */ /* 0x000fe20008400000 */
[----:B------:R-:W-:Y:S02]  /*5620*/  IMAD.MOV.U32 R11, RZ, RZ, -0x1 ;  /* 0xffffffffff0b7424 */ /* 0x000fe400078e00ff */
[----:B------:R-:W-:Y:S01]  /*5630*/  ISETP.NE.AND.EX P0, PT, R31, RZ, PT, P0 ;  /* 0x000000ff1f00720c */ /* 0x000fe20003f05300 */
[----:B------:R3:W4:Y:S01]  /*5640*/  F2I.U32.TRUNC.NTZ R19, R10 ;  /* 0x0000000a00137305 */ /* 0x000722000020f000 */
[----:B------:R-:W3:Y:S01]  /*5650*/  LDC R21, c[0x0][0x148] ;  /* 0x00005200ff157b82 */ /* 0x000ee20000000800 */
[----:B0-----:R-:W-:-:S02]  /*5660*/  SHF.R.U64 R18, R8, R14, R9 ;  /* 0x0000000e08127219 */ /* 0x001fc40000001209 */
[----:B------:R-:W-:-:S05]  /*5670*/  SHF.R.U32.HI R9, RZ, R14, R9 ;  /* 0x0000000eff097219 */ /* 0x000fca0000011609 */
[----:B------:R-:W0:Y:S01]  /*5680*/  LDC R22, c[0x0][0x600] ;  /* 0x00018000ff167b82 */ /* 0x000e220000000800 */
[-CC-:B-1----:R-:W-:Y:S02]  /*5690*/  SHF.R.U64 R16, R18, R26.reuse, R9.reuse ;  /* 0x0000001a12107219 */ /* 0x182fe40000001209 */
[----:B------:R-:W-:-:S05]  /*56a0*/  SHF.R.U32.HI R9, RZ, R26, R9 ;  /* 0x0000001aff097219 */ /* 0x000fca0000011609 */
[----:B------:R-:W1:Y:S01]  /*56b0*/  LDC R27, c[0x0][0x648] ;  /* 0x00019200ff1b7b82 */ /* 0x000e620000000800 */
[-CC-:B--2---:R-:W-:Y:S02]  /*56c0*/  SHF.R.U64 R20, R16, R28.reuse, R9.reuse ;  /* 0x0000001c10147219 */ /* 0x184fe40000001209 */
[-C--:B------:R-:W-:Y:S02]  /*56d0*/  SHF.L.U32 R11, R11, R28.reuse, RZ ;  /* 0x0000001c0b0b7219 */ /* 0x080fe400000006ff */
[-C--:B------:R-:W-:Y:S01]  /*56e0*/  SHF.R.U32.HI R9, RZ, R28.reuse, R9 ;  /* 0x0000001cff097219 */ /* 0x080fe20000011609 */
[----:B------:R-:W-:Y:S01]  /*56f0*/  IMAD.MOV.U32 R8, RZ, RZ, R20 ;  /* 0x000000ffff087224 */ /* 0x000fe200078e0014 */
[----:B------:R-:W-:Y:S01]  /*5700*/  SHF.L.U32 R26, R13, R28, RZ ;  /* 0x0000001c0d1a7219 */ /* 0x000fe200000006ff */
[----:B------:R-:W2:Y:S01]  /*5710*/  LDC R29, c[0x0][0x638] ;  /* 0x00018e00ff1d7b82 */ /* 0x000ea20000000800 */
[----:B------:R-:W-:-:S07]  /*5720*/  LOP3.LUT R25, RZ, R11, RZ, 0x33, !PT ;  /* 0x0000000bff197212 */ /* 0x000fce00078e33ff */
[----:B------:R-:W0:Y:S01]  /*5730*/  LDC R32, c[0x0][0x610] ;  /* 0x00018400ff207b82 */ /* 0x000e220000000800 */
[----:B----4-:R-:W-:Y:S05]  /*5740*/  @!P0 BRA `(.L_x_107) ;  /* 0x0000000000288947 */ /* 0x010fea0003800000 */
[----:B------:R-:W4:Y:S02]  /*5750*/  LDC R13, c[0x0][0x64c] ;  /* 0x00019300ff0d7b82 */ /* 0x000f240000000800 */
[----:B----4-:R-:W-:-:S05]  /*5760*/  IADD3 R13, P0, R20, R13, RZ ;  /* 0x0000000d140d7210 */ /* 0x010fca0007f1e0ff */
[----:B------:R-:W-:-:S04]  /*5770*/  IMAD.X R17, RZ, RZ, R9, P0 ;  /* 0x000000ffff117224 */ /* 0x000fc800000e0609 */
[----:B------:R-:W-:-:S04]  /*5780*/  IMAD.WIDE.U32 R8, R17, R30, RZ ;  /* 0x0000001e11087225 */ /* 0x000fc800078e00ff */
[----:B---3--:R-:W-:-:S04]  /*5790*/  IMAD.WIDE.U32 R10, P0, R13, R31, R8 ;  /* 0x0000001f0d0a7225 */ /* 0x008fc80007800008 */
[----:B------:R-:W-:-:S04]  /*57a0*/  IMAD.WIDE.U32 R8, R13, R30, RZ ;  /* 0x0000001e0d087225 */ /* 0x000fc800078e00ff */
[----:B------:R-:W-:Y:S01]  /*57b0*/  IMAD.X R15, RZ, RZ, RZ, P0 ;  /* 0x000000ffff0f7224 */ /* 0x000fe200000e06ff */
[----:B------:R-:W-:Y:S01]  /*57c0*/  IADD3 RZ, P0, R9, R10, RZ ;  /* 0x0000000a09ff7210 */ /* 0x000fe20007f1e0ff */
[----:B------:R-:W-:-:S04]  /*57d0*/  IMAD.MOV.U32 R14, RZ, RZ, R11 ;  /* 0x000000ffff0e7224 */ /* 0x000fc800078e000b */
[----:B------:R-:W-:-:S08]  /*57e0*/  IMAD.WIDE.U32.X R8, R17, R31, R14, P0 ;  /* 0x0000001f11087225 */ /* 0x000fd000000e040e */
.L_x_107:
[----:B-1----:R-:W-:Y:S01]  /*57f0*/  SHF.R.U64 R8, R8, R27, R9 ;  /* 0x0000001b08087219 */ /* 0x002fe20000001209 */
[----:B0-----:R-:W-:Y:S01]  /*5800*/  VIADD R13, R22, 0xffffffff ;  /* 0xffffffff160d7836 */ /* 0x001fe20000000000 */
[----:B------:R-:W-:Y:S01]  /*5810*/  LOP3.LUT R11, R16, R25, RZ, 0xc0, !PT ;  /* 0x00000019100b7212 */ /* 0x000fe200078ec0ff */
[----:B------:R-:W-:Y:S02]  /*5820*/  IMAD.MOV R19, RZ, RZ, -R19 ;  /* 0x000000ffff137224 */ /* 0x000fe400078e0a13 */
[----:B------:R-:W-:Y:S02]  /*5830*/  IMAD.MOV R9, RZ, RZ, -R8 ;  /* 0x000000ffff097224 */ /* 0x000fe400078e0a08 */
[----:B------:R-:W-:Y:S01]  /*5840*/  IMAD R26, R26, R8, R11 ;  /* 0x000000081a1a7224 */ /* 0x000fe200078e020b */
[----:B------:R-:W-:Y:S01]  /*5850*/  LOP3.LUT R11, R18, R13, RZ, 0xc0, !PT ;  /* 0x0000000d120b7212 */ /* 0x000fe200078ec0ff */
[----:B---3--:R-:W-:Y:S02]  /*5860*/  @P4 IMAD R23, R21, R19, R24 ;  /* 0x0000001315174224 */ /* 0x008fe400078e0218 */
[----:B--2---:R-:W-:-:S02]  /*5870*/  IMAD R8, R9, R29, R20 ;  /* 0x0000001d09087224 */ /* 0x004fc400078e0214 */
[----:B------:R-:W-:Y:S02]  /*5880*/  IMAD R26, R26, R32, R23 ;  /* 0x000000201a1a7224 */ /* 0x000fe400078e0217 */
[----:B------:R-:W-:Y:S02]  /*5890*/  IMAD R9, R8, R22, R11 ;  /* 0x0000001608097224 */ /* 0x000fe400078e020b */
[----:B------:R-:W-:-:S03]  /*58a0*/  IMAD.MOV.U32 R10, RZ, RZ, 0x1 ;  /* 0x00000001ff0a7424 */ /* 0x000fc600078e00ff */
[----:B------:R-:W-:Y:S02]  /*58b0*/  SEL R15, R9, R26, !P4 ;  /* 0x0000001a090f7207 */ /* 0x000fe40006000000 */
[----:B------:R-:W-:Y:S02]  /*58c0*/  PRMT R8, R10, 0x7610, R8 ;  /* 0x000076100a087816 */ /* 0x000fe40000000008 */
[----:B------:R-:W-:-:S07]  /*58d0*/  SEL R26, R26, R9, !P4 ;  /* 0x000000091a1a7207 */ /* 0x000fce0006000000 */
.L_x_105:
[----:B------:R-:W-:Y:S01]  /*58e0*/  LOP3.LUT P0, RZ, R8, 0xff, RZ, 0xc0, !PT ;  /* 0x000000ff08ff7812 */ /* 0x000fe2000780c0ff */
[----:B------:R-:W-:-:S12]  /*58f0*/  IMAD.MOV.U32 R71, RZ, RZ, R26 ;  /* 0x000000ffff477224 */ /* 0x000fd800078e001a */
[----:B------:R-:W-:Y:S05]  /*5900*/  @P0 BRA `(.L_x_108) ;  /* 0xffffffbc00480947 */ /* 0x000fea000383ffff */
[----:B------:R-:W-:Y:S05]  /*5910*/  EXIT ;  /* 0x000000000000794d */ /* 0x000fea0003800000 */
.L_x_8:
[----:B0-----:R-:W-:Y:S01]  /*5920*/  ULDC.64 UR4, c[0x0][0x650] ;  /* 0x0001940000047ab9 */ /* 0x001fe20000000a00 */
        /* <DEDUP_REMOVED lines=25> */
.L_x_110:
[----:B------:R-:W0:Y:S01]  /*5ac0*/  LDC.64 R28, c[0x0][0x640] ;  /* 0x00019000ff1c7b82 */ /* 0x000e220000000a00 */
[-CC-:B------:R-:W-:Y:S01]  /*5ad0*/  SHF.R.U64 R21, R16, R6.reuse, R17.reuse ;  /* 0x0000000610157219 */ /* 0x180fe20000001211 */
[----:B------:R-:W-:Y:S01]  /*5ae0*/  IMAD.MOV.U32 R31, RZ, RZ, 0x1 ;  /* 0x00000001ff1f7424 */ /* 0x000fe200078e00ff */
[----:B------:R-:W-:Y:S02]  /*5af0*/  SHF.R.U32.HI R3, RZ, R6, R17 ;  /* 0x00000006ff037219 */ /* 0x000fe40000011611 */
[----:B------:R-:W-:-:S03]  /*5b00*/  IADD3 R15, P0, RZ, -R21, RZ ;  /* 0x80000015ff0f7210 */ /* 0x000fc60007f1e0ff */
[----:B------:R-:W1:Y:S02]  /*5b10*/  LDC R14, c[0x0][0x618] ;  /* 0x00018600ff0e7b82 */ /* 0x000e640000000800 */
[----:B------:R-:W-:Y:S02]  /*5b20*/  IMAD.X R3, RZ, RZ, ~R3, P0 ;  /* 0x000000ffff037224 */ /* 0x000fe400000e0e03 */
[----:B------:R-:W-:-:S04]  /*5b30*/  IMAD.WIDE.U32 R12, R15, R22, R4 ;  /* 0x000000160f0c7225 */ /* 0x000fc800078e0004 */
[----:B------:R-:W2:Y:S01]  /*5b40*/  LDC R16, c[0x0][0x608] ;  /* 0x00018200ff107b82 */ /* 0x000ea20000000800 */
[----:B------:R-:W-:-:S04]  /*5b50*/  IMAD R6, R3, R22, RZ ;  /* 0x0000001603067224 */ /* 0x000fc800078e02ff */
[----:B------:R-:W-:-:S03]  /*5b60*/  IMAD R3, R15, R23, R6 ;  /* 0x000000170f037224 */ /* 0x000fc600078e0206 */
[----:B------:R-:W3:Y:S01]  /*5b70*/  LDC R26, c[0x0][0x658] ;  /* 0x00019600ff1a7b82 */ /* 0x000ee20000000800 */
[----:B------:R-:W-:Y:S01]  /*5b80*/  IMAD.IADD R3, R13, 0x1, R3 ;  /* 0x000000010d037824 */ /* 0x000fe200078e0203 */
[----:B0-----:R-:W-:Y:S01]  /*5b90*/  ISETP.NE.U32.AND P0, PT, R28, RZ, PT ;  /* 0x000000ff1c00720c */ /* 0x001fe20003f05070 */
[----:B------:R-:W-:-:S03]  /*5ba0*/  IMAD.MOV.U32 R13, RZ, RZ, -0x1 ;  /* 0xffffffffff0d7424 */ /* 0x000fc600078e00ff */
        /* <DEDUP_REMOVED lines=25> */
.L_x_111:
[----:B-1----:R-:W-:Y:S01]  /*5d40*/  SHF.R.U64 R6, R12, R25, R13 ;  /* 0x000000190c067219 */ /* 0x002fe2000000120d */
[----:B0-----:R-:W-:Y:S01]  /*5d50*/  VIADD R13, R24, 0xffffffff ;  /* 0xffffffff180d7836 */ /* 0x001fe20000000000 */
[----:B------:R-:W-:Y:S01]  /*5d60*/  SHF.L.U32 R9, R31, R26, RZ ;  /* 0x0000001a1f097219 */ /* 0x000fe200000006ff */
[----:B------:R-:W-:Y:S01]  /*5d70*/  @P4 IMAD R10, R11, R20, R8 ;  /* 0x000000140b0a4224 */ /* 0x000fe200078e0208 */
[----:B------:R-:W-:Y:S01]  /*5d80*/  LOP3.LUT R3, R22, R33, RZ, 0xc0, !PT ;  /* 0x0000002116037212 */ /* 0x000fe200078ec0ff */
[----:B------:R-:W-:Y:S01]  /*5d90*/  IMAD.MOV R12, RZ, RZ, -R6 ;  /* 0x000000ffff0c7224 */ /* 0x000fe200078e0a06 */
[----:B------:R-:W-:Y:S01]  /*5da0*/  LOP3.LUT R18, R18, R13, RZ, 0xc0, !PT ;  /* 0x0000000d12127212 */ /* 0x000fe200078ec0ff */
[----:B------:R-:W-:Y:S02]  /*5db0*/  IMAD.MOV.U32 R8, RZ, RZ, 0x1 ;  /* 0x00000001ff087424 */ /* 0x000fe400078e00ff */
[----:B------:R-:W-:Y:S02]  /*5dc0*/  IMAD R9, R9, R6, R3 ;  /* 0x0000000609097224 */ /* 0x000fe400078e0203 */
[----:B--2---:R-:W-:-:S02]  /*5dd0*/  IMAD R3, R12, R27, R23 ;  /* 0x0000001b0c037224 */ /* 0x004fc400078e0217 */
[----:B---3--:R-:W-:Y:S02]  /*5de0*/  IMAD R6, R9, R30, R10 ;  /* 0x0000001e09067224 */ /* 0x008fe400078e020a */
[----:B------:R-:W-:Y:S01]  /*5df0*/  IMAD R9, R3, R24, R18 ;  /* 0x0000001803097224 */ /* 0x000fe200078e0212 */
[----:B------:R-:W-:Y:S01]  /*5e00*/  PRMT R3, R8, 0x7610, R3 ;  /* 0x0000761008037816 */ /* 0x000fe20000000003 */
[----:B------:R-:W-:-:S03]  /*5e10*/  IMAD.MOV.U32 R16, RZ, RZ, R21 ;  /* 0x000000ffff107224 */ /* 0x000fc600078e0015 */
[----:B------:R-:W-:Y:S02]  /*5e20*/  SEL R13, R9, R6, !P4 ;  /* 0x00000006090d7207 */ /* 0x000fe40006000000 */
[----:B------:R-:W-:-:S07]  /*5e30*/  SEL R6, R6, R9, !P4 ;  /* 0x0000000906067207 */ /* 0x000fce0006000000 */
.L_x_109:
[----:B------:R-:W-:-:S08]  /*5e40*/  NOP ;  /* 0x0000000000007918 */ /* 0x000fd00000000000 */
[----:B------:R-:W0:-:S00]  /*5e50*/  USETMAXREG.DEALLOC.CTAPOOL 0x28 ;  /* 0x00000028000079c8 */ /* 0x000e0000080e0500 */
[----:B0-----:R-:W-:-:S13]  /*5e60*/  ISETP.NE.AND P0, PT, R7, RZ, PT ;  /* 0x000000ff0700720c */ /* 0x001fda0003f05270 */
[----:B------:R-:W-:Y:S05]  /*5e70*/  @P0 EXIT ;  /* 0x000000000000094d */ /* 0x000fea0003800000 */
[----:B------:R-:W-:Y:S01]  /*5e80*/  LOP3.LUT P0, RZ, R3, 0xff, RZ, 0xc0, !PT ;  /* 0x000000ff03ff7812 */ /* 0x000fe2000780c0ff */
[----:B------:R-:W-:Y:S02]  /*5e90*/  IMAD.MOV.U32 R3, RZ, RZ, 0x1 ;  /* 0x00000001ff037424 */ /* 0x000fe400078e00ff */
[----:B------:R-:W-:-:S10]  /*5ea0*/  IMAD.MOV.U32 R12, RZ, RZ, RZ ;  /* 0x000000ffff0c7224 */ /* 0x000fd400078e00ff */
[----:B------:R-:W-:Y:S05]  /*5eb0*/  @!P0 BRA `(.L_x_112) ;  /* 0x0000000c00908947 */ /* 0x000fea0003800000 */
[----:B------:R-:W0:Y:S01]  /*5ec0*/  LDC R3, c[0x0][0x28c] ;  /* 0x0000a300ff037b82 */ /* 0x000e220000000800 */
[----:B------:R-:W-:Y:S01]  /*5ed0*/  ULDC UR5, c[0x0][0x658] ;  /* 0x0001960000057ab9 */ /* 0x000fe20000000800 */
[----:B------:R-:W-:Y:S01]  /*5ee0*/  UMOV UR11, 0xffffffff ;  /* 0xffffffff000b7882 */ /* 0x000fe20000000000 */
[----:B------:R-:W-:Y:S01]  /*5ef0*/  UMOV UR17, 0x1 ;  /* 0x0000000100117882 */ /* 0x000fe20000000000 */
[----:B------:R-:W-:Y:S01]  /*5f00*/  USHF.L.U32 UR11, UR11, UR5, URZ ;  /* 0x000000050b0b7299 */ /* 0x000fe2000800063f */
[----:B------:R-:W-:Y:S01]  /*5f10*/  BSSY B0, `(.L_x_112) ;  /* 0x00000de000007945 */ /* 0x000fe20003800000 */
[----:B------:R-:W-:Y:S01]  /*5f20*/  ULDC UR9, c[0x0][0xc] ;  /* 0x0000030000097ab9 */ /* 0x000fe20000000800 */
[----:B------:R-:W-:Y:S01]  /*5f30*/  ULDC UR16, c[0x0][0x10] ;  /* 0x0000040000107ab9 */ /* 0x000fe20000000800 */
[----:B------:R-:W1:Y:S01]  /*5f40*/  S2UR UR8, SR_CgaCtaId ;  /* 0x00000000000879c3 */ /* 0x000e620000008800 */
[----:B------:R-:W-:Y:S01]  /*5f50*/  ULOP3.LUT UR13, URZ, UR11, URZ, 0x33, !UPT ;  /* 0x0000000b3f0d7292 */ /* 0x000fe2000f8e333f */
[----:B------:R-:W-:Y:S01]  /*5f60*/  IMAD.MOV.U32 R14, RZ, RZ, 0x1 ;  /* 0x00000001ff0e7424 */ /* 0x000fe200078e00ff */
[----:B------:R-:W-:Y:S01]  /*5f70*/  LOP3.LUT R15, R2, 0x2, RZ, 0xfc, !PT ;  /* 0x00000002020f7812 */ /* 0x000fe200078efcff */
[----:B------:R-:W-:Y:S01]  /*5f80*/  IMAD.MOV.U32 R12, RZ, RZ, RZ ;  /* 0x000000ffff0c7224 */ /* 0x000fe200078e00ff */
[----:B------:R-:W-:Y:S01]  /*5f90*/  ULDC UR4, c[0x0][0x600] ;  /* 0x0001800000047ab9 */ /* 0x000fe20000000800 */
[----:B------:R-:W-:Y:S01]  /*5fa0*/  UMOV UR20, 0x11 ;  /* 0x0000001100147882 */ /* 0x000fe20000000000 */
[----:B------:R-:W-:-:S02]  /*5fb0*/  UIADD3 UR4, UR4, -0x1, URZ ;  /* 0xffffffff04047890 */ /* 0x000fc4000fffe03f */
[----:B------:R-:W-:Y:S01]  /*5fc0*/  USHF.L.U32 UR5, UR17, UR5, URZ ;  /* 0x0000000511057299 */ /* 0x000fe2000800063f */
[----:B------:R-:W-:Y:S01]  /*5fd0*/  ULDC.64 UR28, c[0x0][0x198] ;  /* 0x00006600001c7ab9 */ /* 0x000fe20000000a00 */
[----:B0-----:R-:W-:-:S05]  /*5fe0*/  VIADD R3, R3, 0x1f ;  /* 0x0000001f03037836 */ /* 0x001fca0000000000 */
[----:B------:R-:W-:Y:S01]  /*5ff0*/  SHF.R.S32.HI R8, RZ, 0x1f, R3 ;  /* 0x0000001fff087819 */ /* 0x000fe20000011403 */
[----:B-1----:R-:W-:-:S03]  /*6000*/  USHF.R.U32.HI UR27, URZ, 0x2, UR8 ;  /* 0x000000023f1b7899 */ /* 0x002fc60008011608 */
[----:B------:R-:W-:Y:S01]  /*6010*/  LEA.HI R8, R8, R3, RZ, 0x5 ;  /* 0x0000000308087211 */ /* 0x000fe200078f28ff */
[----:B------:R-:W-:Y:S01]  /*6020*/  ULOP3.LUT UR10, UR8, 0x3, URZ, 0xc0, !UPT ;  /* 0x00000003080a7892 */ /* 0x000fe2000f8ec03f */
[----:B------:R-:W-:Y:S01]  /*6030*/  IMAD.MOV.U32 R3, RZ, RZ, 0x1 ;  /* 0x00000001ff037424 */ /* 0x000fe200078e00ff */
[----:B------:R-:W-:Y:S01]  /*6040*/  USHF.L.U32 UR6, UR8, 0x4, URZ ;  /* 0x0000000408067899 */ /* 0x000fe2000800063f */
[----:B------:R-:W-:Y:S01]  /*6050*/  SHF.R.S32.HI R11, RZ, 0x5, R8 ;  /* 0x00000005ff0b7819 */ /* 0x000fe20000011408 */
[----:B------:R-:W-:Y:S02]  /*6060*/  USHF.L.U32 UR7, UR8, 0x9, URZ ;  /* 0x0000000908077899 */ /* 0x000fe4000800063f */
[----:B------:R-:W-:Y:S02]  /*6070*/  ULOP3.LUT UR8, UR8, 0xfffffffc, URZ, 0xc0, !UPT ;  /* 0xfffffffc08087892 */ /* 0x000fe4000f8ec03f */
[----:B------:R-:W-:Y:S01]  /*6080*/  UISETP.GT.U32.AND UP0, UPT, UR10, 0xffff, UPT ;  /* 0x0000ffff0a00788c */ /* 0x000fe2000bf04070 */
[----:B------:R-:W-:Y:S01]  /*6090*/  VIADD R10, R11, 0x1 ;  /* 0x000000010b0a7836 */ /* 0x000fe20000000000 */
[----:B------:R-:W-:-:S02]  /*60a0*/  ULOP3.LUT UR12, UR8, 0x1, URZ, 0xfc, !UPT ;  /* 0x00000001080c7892 */ /* 0x000fc4000f8efc3f */
[----:B------:R-:W-:Y:S02]  /*60b0*/  ULOP3.LUT UR14, UR8, 0x2, URZ, 0xfc, !UPT ;  /* 0x00000002080e7892 */ /* 0x000fe4000f8efc3f */
[----:B------:R-:W-:Y:S02]  /*60c0*/  USHF.L.U32 UR11, UR17, UR8, URZ ;  /* 0x00000008110b7299 */ /* 0x000fe4000800063f */
[----:B------:R-:W-:Y:S02]  /*60d0*/  ULOP3.LUT UR15, UR8, 0x3, URZ, 0xfc, !UPT ;  /* 0x00000003080f7892 */ /* 0x000fe4000f8efc3f */
[----:B------:R-:W-:Y:S02]  /*60e0*/  UIMAD.WIDE.U32 UR8, UR9, UR16, URZ ;  /* 0x00000010090872a5 */ /* 0x000fe4000f8e003f */
[----:B------:R-:W-:Y:S02]  /*60f0*/  USHF.L.U32 UR12, UR17, UR12, URZ ;  /* 0x0000000c110c7299 */ /* 0x000fe4000800063f */
[----:B------:R-:W-:-:S02]  /*6100*/  USHF.L.U32 UR14, UR17, UR14, URZ ;  /* 0x0000000e110e7299 */ /* 0x000fc4000800063f */
[----:B------:R-:W-:Y:S01]  /*6110*/  USEL UR10, UR10, 0xffff, !UP0 ;  /* 0x0000ffff0a0a7887 */ /* 0x000fe2000c000000 */
[----:B------:R-:W-:Y:S01]  /*6120*/  ULDC UR16, c[0x0][0x14] ;  /* 0x0000050000107ab9 */ /* 0x000fe20000000800 */
[----:B------:R-:W-:Y:S02]  /*6130*/  USHF.L.U32 UR15, UR17, UR15, URZ ;  /* 0x0000000f110f7299 */ /* 0x000fe4000800063f */
[----:B------:R-:W-:Y:S02]  /*6140*/  UIMAD.WIDE.U32 UR22, UR8, UR16, URZ ;  /* 0x00000010081672a5 */ /* 0x000fe4000f8e003f */
[----:B------:R-:W-:Y:S02]  /*6150*/  UIMAD UR8, UR9, UR16, URZ ;  /* 0x00000010090872a4 */ /* 0x000fe4000f8e023f */
[----:B------:R-:W-:Y:S02]  /*6160*/  ULOP3.LUT UR11, UR14, UR11, UR12, 0xfe, !UPT ;  /* 0x0000000b0e0b7292 */ /* 0x000fe4000f8efe0c */
[----:B------:R-:W-:-:S02]  /*6170*/  ULOP3.LUT UR10, UR10, 0xffff, URZ, 0xc0, !UPT ;  /* 0x0000ffff0a0a7892 */ /* 0x000fc4000f8ec03f */
[----:B------:R-:W-:Y:S02]  /*6180*/  ULOP3.LUT UR6, UR6, 0x30, URZ, 0xc0, !UPT ;  /* 0x0000003006067892 */ /* 0x000fe4000f8ec03f */
[----:B------:R-:W-:Y:S02]  /*6190*/  ULOP3.LUT UR7, UR7, 0x600, URZ, 0xc0, !UPT ;  /* 0x0000060007077892 */ /* 0x000fe4000f8ec03f */
[----:B------:R-:W-:Y:S02]  /*61a0*/  UIADD3 UR14, UR23, UR8, URZ ;  /* 0x00000008170e7290 */ /* 0x000fe4000fffe03f */
[----:B------:R-:W-:Y:S02]  /*61b0*/  ULOP3.LUT UR15, UR11, UR15, URZ, 0xfc, !UPT ;  /* 0x0000000f0b0f7292 */ /* 0x000fe4000f8efc3f */
[----:B------:R-:W-:-:S12]  /*61c0*/  USHF.L.U32 UR20, UR20, UR10, URZ ;  /* 0x0000000a14147299 */ /* 0x000fd8000800063f */
.L_x_123:
[----:B------:R-:W-:-:S03]  /*61d0*/  UMOV UR8, 0xffffffff ;  /* 0xffffffff00087882 */ /* 0x000fc60000000000 */
[----:B------:R-:W-:Y:S05]  /*61e0*/  BRA.DIV UR8, `(.L_x_113) ;  /* 0x0000002208587947 */ /* 0x000fea000b800000 */
[----:B------:R-:W-:-:S13]  /*61f0*/  ELECT P0, URZ, PT ;  /* 0x00000000003f782f */ /* 0x000fda0003800000 */
.L_x_167:
[----:B------:R-:W0:Y:S01]  /*6200*/  LDC R7, c[0x0][0x28c] ;  /* 0x0000a300ff077b82 */ /* 0x000e220000000800 */
[----:B------:R-:W-:Y:S01]  /*6210*/  BSSY B1, `(.L_x_114) ;  /* 0x000003b000017945 */ /* 0x000fe20003800000 */
[----:B0-----:R-:W-:-:S13]  /*6220*/  ISETP.LT.OR P0, PT, R7, 0x1, !P0 ;  /* 0x000000010700780c */ /* 0x001fda0004701670 */
[----:B------:R-:W-:Y:S05]  /*6230*/  @P0 BRA `(.L_x_115) ;  /* 0x0000000000e00947 */ /* 0x000fea0003800000 */
[----:B------:R-:W-:Y:S01]  /*6240*/  LEA R9, R6, UR27, 0x1 ;  /* 0x0000001b06097c11 */ /* 0x000fe2000f8e08ff */
[----:B------:R-:W-:Y:S01]  /*6250*/  IMAD.MOV.U32 R21, RZ, RZ, RZ ;  /* 0x000000ffff157224 */ /* 0x000fe200078e00ff */
[----:B------:R-:W-:Y:S01]  /*6260*/  LEA R17, R13, UR6, 0x6 ;  /* 0x000000060d117c11 */ /* 0x000fe2000f8e30ff */
[----:B------:R-:W-:Y:S02]  /*6270*/  IMAD.MOV.U32 R6, RZ, RZ, R10 ;  /* 0x000000ffff067224 */ /* 0x000fe400078e000a */
[----:B------:R-:W-:Y:S02]  /*6280*/  IMAD.MOV.U32 R7, RZ, RZ, R3 ;  /* 0x000000ffff077224 */ /* 0x000fe400078e0003 */
[----:B------:R-:W-:Y:S02]  /*6290*/  IMAD.MOV.U32 R8, RZ, RZ, R12 ;  /* 0x000000ffff087224 */ /* 0x000fe400078e000c */
[----:B------:R-:W-:-:S07]  /*62a0*/  IMAD.SHL.U32 R19, R9, 0x40, RZ ;  /* 0x0000004009137824 */ /* 0x000fce00078e00ff */
.L_x_118:
[----:B------:R-:W0:Y:S01]  /*62b0*/  S2R R18, SR_CgaCtaId ;  /* 0x0000000000127919 */ /* 0x000e220000008800 */
[----:B------:R-:W-:Y:S02]  /*62c0*/  MOV R9, 0x400 ;  /* 0x0000040000097802 */ /* 0x000fe40000000f00 */
[----:B------:R-:W-:-:S13]  /*62d0*/  LOP3.LUT P1, RZ, R0, 0x7f, RZ, 0xc0, !PT ;  /* 0x0000007f00ff7812 */ /* 0x000fda000782c0ff */
[----:B------:R-:W1:Y:S01]  /*62e0*/  @!P1 LDC R13, c[0x0][0x500] ;  /* 0x00014000ff0d9b82 */ /* 0x000e620000000800 */
[----:B0-----:R-:W-:Y:S02]  /*62f0*/  LEA R20, R18, R9, 0x18 ;  /* 0x0000000912147211 */ /* 0x001fe400078ec0ff */
[----:B------:R-:W-:-:S03]  /*6300*/  SHF.L.U32 R9, R7, 0x1f, RZ ;  /* 0x0000001f07097819 */ /* 0x000fc600000006ff */
[----:B------:R-:W-:-:S04]  /*6310*/  IMAD R18, R8, 0x8, R20 ;  /* 0x0000000808127824 */ /* 0x000fc800078e0214 */
[----:B------:R-:W0:Y:S02]  /*6320*/  SYNCS.PHASECHK.TRANS64.TRYWAIT P0, [R18+URZ+0x128], R9 ;  /* 0x00012809120075a7 */ /* 0x000e24000800017f */
[----:B01----:R-:W-:Y:S05]  /*6330*/  @!P0 BRA `(.L_x_116) ;  /* 0x0000002000248947 */ /* 0x003fea0003800000 */
.L_x_168:
[----:B0-----:R-:W-:Y:S01]  /*6340*/  PRMT R9, R15, 0x9910, RZ ;  /* 0x000099100f097816 */ /* 0x001fe200000000ff */
[----:B------:R0:W-:Y:S03]  /*6350*/  @!P1 SYNCS.ARRIVE.TRANS64 RZ, [R18+URZ], R13 ;  /* 0x0000000d12ff99a7 */ /* 0x0001e6000800003f */
[----:B------:R-:W-:-:S13]  /*6360*/  ISETP.NE.AND P0, PT, R9, 0x2, PT ;  /* 0x000000020900780c */ /* 0x000fda0003f05270 */
[----:B0-----:R-:W-:Y:S05]  /*6370*/  @P0 BRA `(.L_x_117) ;  /* 0x0000000000040947 */ /* 0x001fea0003800000 */
[----:B------:R-:W-:Y:S01]  /*6380*/  BPT.TRAP 0x1 ;  /* 0x000000040000795c */ /* 0x000fe20000300000 */
.L_x_117:
[----:B------:R-:W-:Y:S01]  /*6390*/  LEA R9, R8, UR27, 0x1 ;  /* 0x0000001b08097c11 */ /* 0x000fe2000f8e08ff */
[----:B------:R-:W-:Y:S01]  /*63a0*/  VIADD R6, R6, 0xffffffff ;  /* 0xffffffff06067836 */ /* 0x000fe20000000000 */
[----:B------:R-:W-:Y:S01]  /*63b0*/  R2UR UR11, R8 ;  /* 0x00000000080b72ca */ /* 0x000fe200000e0000 */
[----:B------:R-:W-:Y:S01]  /*63c0*/  UIADD3 UR16, UP0, UR28, 0xf0, URZ ;  /* 0x000000f01c107890 */ /* 0x000fe2000ff1e03f */
[----:B------:R-:W-:Y:S01]  /*63d0*/  R2UR UR24, R20 ;  /* 0x00000000141872ca */ /* 0x000fe200000e0000 */
[----:B------:R-:W-:Y:S01]  /*63e0*/  IMAD.U32 R9, R9, 0x800, R20 ;  /* 0x0000080009097824 */ /* 0x000fe200078e0014 */
[----:B------:R-:W-:Y:S01]  /*63f0*/  R2UR UR25, R19 ;  /* 0x00000000131972ca */ /* 0x000fe200000e0000 */
[----:B------:R-:W-:Y:S01]  /*6400*/  UIADD3 UR32, UP1, UR28, 0x1f0, URZ ;  /* 0x000001f01c207890 */ /* 0x000fe2000ff3e03f */
[----:B------:R-:W-:Y:S01]  /*6410*/  R2UR UR9, R18 ;  /* 0x00000000120972ca */ /* 0x000fe200000e0000 */
[----:B------:R-:W-:Y:S01]  /*6420*/  UIADD3.X UR17, URZ, UR29, URZ, UP0, !UPT ;  /* 0x0000001d3f117290 */ /* 0x000fe200087fe43f */
[----:B------:R-:W-:Y:S01]  /*6430*/  R2UR UR8, R9 ;  /* 0x00000000090872ca */ /* 0x000fe200000e0000 */
[----:B------:R-:W-:Y:S01]  /*6440*/  UPRMT UR21, URZ, 0x5410, UR20 ;  /* 0x000054103f157896 */ /* 0x000fe20008000014 */
[----:B------:R-:W-:Y:S01]  /*6450*/  R2UR UR10, R21 ;  /* 0x00000000150a72ca */ /* 0x000fe200000e0000 */
[----:B------:R-:W-:Y:S01]  /*6460*/  VIADD R8, R8, 0x1 ;  /* 0x0000000108087836 */ /* 0x000fe20000000000 */
[----:B------:R-:W-:Y:S01]  /*6470*/  R2UR UR12, R16 ;  /* 0x00000000100c72ca */ /* 0x000fe200000e0000 */
[----:B------:R-:W-:Y:S01]  /*6480*/  ULEA UR11, UR11, UR7, 0xb ;  /* 0x000000070b0b7291 */ /* 0x000fe2000f8e583f */
[----:B------:R-:W-:Y:S01]  /*6490*/  R2UR UR26, R17 ;  /* 0x00000000111a72ca */ /* 0x000fe200000e0000 */
[----:B------:R-:W-:Y:S01]  /*64a0*/  UPRMT UR30, URZ, 0x5410, UR15 ;  /* 0x000054103f1e7896 */ /* 0x000fe2000800000f */
[----:B------:R-:W-:Y:S01]  /*64b0*/  ISETP.GT.AND P1, PT, R6, 0x1, PT ;  /* 0x000000010600780c */ /* 0x000fe20003f24270 */
[----:B------:R-:W-:Y:S01]  /*64c0*/  UIADD3 UR24, UR24, 0x25300, UR11 ;  /* 0x0002530018187890 */ /* 0x000fe2000fffe00b */
[----:B------:R-:W-:Y:S01]  /*64d0*/  ISETP.NE.AND P0, PT, R8, 0x25, PT ;  /* 0x000000250800780c */ /* 0x000fe20003f05270 */
[----:B------:R-:W-:Y:S01]  /*64e0*/  UIADD3.X UR33, URZ, UR29, URZ, UP1, !UPT ;  /* 0x0000001d3f217290 */ /* 0x000fe20008ffe43f */
[----:B------:R-:W-:Y:S01]  /*64f0*/  VIADD R21, R21, 0x20 ;  /* 0x0000002015157836 */ /* 0x000fe20000000000 */
[----:B------:R-:W-:Y:S01]  /*6500*/  UIADD3 UR8, UR8, 0x300, URZ ;  /* 0x0000030008087890 */ /* 0x000fe2000fffe03f */
[----:B------:R-:W-:Y:S01]  /*6510*/  SEL R18, RZ, 0x1, P0 ;  /* 0x00000001ff127807 */ /* 0x000fe20000000000 */
[----:B------:R-:W-:Y:S01]  /*6520*/  UMOV UR18, 0x0 ;  /* 0x0000000000127882 */ /* 0x000fe20000000000 */
[----:B------:R-:W-:Y:S01]  /*6530*/  UMOV UR19, 0x10000000 ;  /* 0x1000000000137882 */ /* 0x000fe20000000000 */
[----:B------:R-:W-:Y:S01]  /*6540*/  UMOV UR11, UR25 ;  /* 0x00000019000b7c82 */ /* 0x000fe20008000000 */
[----:B------:R-:W-:-:S02]  /*6550*/  LOP3.LUT R7, R7, R18, RZ, 0x3c, !PT ;  /* 0x0000001207077212 */ /* 0x000fc400078e3cff */
[----:B------:R-:W-:Y:S02]  /*6560*/  SEL R8, R8, RZ, P0 ;  /* 0x000000ff08087207 */ /* 0x000fe40000000000 */
[----:B------:R0:W-:Y:S02]  /*6570*/  UTMALDG.3D.MULTICAST [UR8], [UR16], UR21, desc[UR18] ;  /* 0x00001208100073b4 */ /* 0x0001e40008011815 */
[----:B0-----:R-:W-:Y:S01]  /*6580*/  UMOV UR8, UR24 ;  /* 0x0000001800087c82 */ /* 0x001fe20008000000 */
[----:B------:R-:W-:Y:S02]  /*6590*/  UMOV UR11, UR26 ;  /* 0x0000001a000b7c82 */ /* 0x000fe40008000000 */
[----:B------:R0:W-:Y:S02]  /*65a0*/  UTMALDG.3D.MULTICAST [UR8], [UR32], UR30, desc[UR18] ;  /* 0x00001208200073b4 */ /* 0x0001e4000801181e */
[----:B0-----:R-:W-:Y:S05]  /*65b0*/  @P1 BRA `(.L_x_118) ;  /* 0xfffffffc003c1947 */ /* 0x001fea000383ffff */
.L_x_115:
[----:B------:R-:W-:Y:S05]  /*65c0*/  BSYNC B1 ;  /* 0x0000000000017941 */ /* 0x000fea0003800000 */
.L_x_114:
[----:B------:R-:W-:Y:S01]  /*65d0*/  LOP3.LUT P1, RZ, R14, 0xff, RZ, 0xc0, !PT ;  /* 0x000000ff0eff7812 */ /* 0x000fe2000782c0ff */
[C---:B------:R-:W-:Y:S01]  /*65e0*/  IMAD.IADD R13, R11.reuse, 0x1, R12 ;  /* 0x000000010b0d7824 */ /* 0x040fe200078e020c */
[----:B------:R-:W-:Y:S01]  /*65f0*/  ULDC.64 UR8, c[0x0][0x650] ;  /* 0x0001940000087ab9 */ /* 0x000fe20000000a00 */
[----:B------:R-:W-:Y:S01]  /*6600*/  ISETP.GE.U32.AND P2, PT, R11, 0x25, PT ;  /* 0x000000250b00780c */ /* 0x000fe20003f46070 */
[----:B------:R-:W-:Y:S01]  /*6610*/  BSSY B1, `(.L_x_119) ;  /* 0x000006b000017945 */ /* 0x000fe20003800000 */
[C---:B------:R-:W-:Y:S01]  /*6620*/  IMAD.WIDE.U32 R6, R13.reuse, -0x45306eb3, RZ ;  /* 0xbacf914d0d067825 */ /* 0x040fe200078e00ff */
[----:B------:R-:W-:Y:S02]  /*6630*/  ISETP.GT.U32.AND P0, PT, R13, 0x24, PT ;  /* 0x000000240d00780c */ /* 0x000fe40003f04070 */
[----:B------:R-:W-:Y:S01]  /*6640*/  PRMT R14, RZ, 0x7610, R14 ;  /* 0x00007610ff0e7816 */ /* 0x000fe2000000000e */
[----:B------:R-:W-:Y:S01]  /*6650*/  IMAD.MOV.U32 R16, RZ, RZ, -0x1 ;  /* 0xffffffffff107424 */ /* 0x000fe200078e00ff */
[----:B------:R-:W-:-:S03]  /*6660*/  ISETP.LT.U32.AND P0, PT, R11, 0x25, P0 ;  /* 0x000000250b00780c */ /* 0x000fc60000701070 */
[----:B------:R-:W0:Y:S01]  /*6670*/  @P1 S2R R9, SR_CgaCtaId ;  /* 0x0000000000091919 */ /* 0x000e220000008800 */
[----:B------:R-:W-:Y:S02]  /*6680*/  SEL R6, RZ, 0x1, !P0 ;  /* 0x00000001ff067807 */ /* 0x000fe40004000000 */
[----:B------:R-:W-:Y:S02]  /*6690*/  IADD3 R4, P0, R4, UR22, RZ ;  /* 0x0000001604047c10 */ /* 0x000fe4000ff1e0ff */
[----:B------:R-:W-:Y:S02]  /*66a0*/  @P1 MOV R8, 0x400 ;  /* 0x0000040000081802 */ /* 0x000fe40000000f00 */
[----:B------:R-:W-:Y:S02]  /*66b0*/  IADD3.X R5, R5, UR14, RZ, P0, !PT ;  /* 0x0000000e05057c10 */ /* 0x000fe400087fe4ff */
[----:B------:R-:W-:Y:S02]  /*66c0*/  ISETP.GE.U32.AND P0, PT, R4, UR8, PT ;  /* 0x0000000804007c0c */ /* 0x000fe4000bf06070 */
[----:B------:R-:W-:Y:S01]  /*66d0*/  LOP3.LUT R3, R3, R6, RZ, 0x3c, !PT ;  /* 0x0000000603037212 */ /* 0x000fe200078e3cff */
[----:B------:R-:W-:Y:S01]  /*66e0*/  IMAD.MOV.U32 R6, RZ, RZ, -0x1 ;  /* 0xffffffffff067424 */ /* 0x000fe200078e00ff */
[----:B------:R-:W-:-:S02]  /*66f0*/  ISETP.GE.U32.AND.EX P0, PT, R5, UR9, PT, P0 ;  /* 0x0000000905007c0c */ /* 0x000fc4000bf06100 */
[----:B0-----:R-:W-:Y:S01]  /*6700*/  @P1 LEA R8, R9, R8, 0x18 ;  /* 0x0000000809081211 */ /* 0x001fe200078ec0ff */
[----:B------:R-:W-:-:S03]  /*6710*/  IMAD.IADD R9, R13, 0x1, -R7 ;  /* 0x000000010d097824 */ /* 0x000fc600078e0a07 */
[----:B------:R0:W-:Y:S02]  /*6720*/  @P1 SYNCS.ARRIVE.TRANS64.A1T0 RZ, [R8+URZ+0x268], RZ ;  /* 0x000268ff08ff19a7 */ /* 0x0001e4000810003f */
[----:B------:R-:W-:Y:S02]  /*6730*/  LEA.HI R9, R9, R7, RZ, 0x1f ;  /* 0x0000000709097211 */ /* 0x000fe400078ff8ff */
[----:B------:R-:W-:Y:S02]  /*6740*/  PRMT R7, RZ, 0x7610, R7 ;  /* 0x00007610ff077816 */ /* 0x000fe40000000007 */
[----:B------:R-:W-:-:S04]  /*6750*/  SHF.R.U32.HI R12, RZ, 0x5, R9 ;  /* 0x00000005ff0c7819 */ /* 0x000fc80000011609 */
[----:B------:R-:W-:Y:S01]  /*6760*/  @P2 LOP3.LUT R3, R3, 0x1, R12, 0x78, !PT ;  /* 0x0000000103032812 */ /* 0x000fe200078e780c */
[----:B------:R-:W-:Y:S02]  /*6770*/  IMAD R12, R12, -0x25, R13 ;  /* 0xffffffdb0c0c7824 */ /* 0x000fe400078e020d */
[----:B------:R-:W-:Y:S01]  /*6780*/  IMAD.MOV.U32 R13, RZ, RZ, -0x1 ;  /* 0xffffffffff0d7424 */ /* 0x000fe200078e00ff */
[----:B0-----:R-:W-:Y:S06]  /*6790*/  @P0 BRA `(.L_x_120) ;  /* 0x0000000400480947 */ /* 0x001fec0003800000 */
[----:B------:R-:W0:Y:S01]  /*67a0*/  S2R R17, SR_CTAID.X ;  /* 0x0000000000117919 */ /* 0x000e220000002500 */
[----:B------:R-:W-:Y:S01]  /*67b0*/  ULDC.64 UR8, c[0x0][0x628] ;  /* 0x00018a0000087ab9 */ /* 0x000fe20000000a00 */
[----:B------:R-:W1:Y:S01]  /*67c0*/  LDC R18, c[0x0][0x144] ;  /* 0x00005100ff127b82 */ /* 0x000e620000000800 */
[----:B------:R-:W-:Y:S01]  /*67d0*/  ISETP.NE.U32.AND P0, PT, RZ, UR8, PT ;  /* 0x00000008ff007c0c */ /* 0x000fe2000bf05070 */
[----:B------:R-:W2:Y:S01]  /*67e0*/  S2R R13, SR_CTAID.Y ;  /* 0x00000000000d7919 */ /* 0x000ea20000002600 */
[----:B------:R-:W-:Y:S01]  /*67f0*/  ULDC UR10, c[0x0][0x150] ;  /* 0x00005400000a7ab9 */ /* 0x000fe20000000800 */
[----:B------:R-:W-:Y:S01]  /*6800*/  ULDC UR11, c[0x0][0x630] ;  /* 0x00018c00000b7ab9 */ /* 0x000fe20000000800 */
[----:B------:R-:W-:Y:S01]  /*6810*/  ISETP.NE.AND.EX P0, PT, RZ, UR9, PT, P0 ;  /* 0x00000009ff007c0c */ /* 0x000fe2000bf05300 */
[----:B------:R-:W-:Y:S01]  /*6820*/  IMAD.MOV.U32 R6, RZ, RZ, R4 ;  /* 0x000000ffff067224 */ /* 0x000fe200078e0004 */
[----:B0-----:R-:W-:-:S05]  /*6830*/  I2FP.F32.U32 R7, R17 ;  /* 0x0000001100077245 */ /* 0x001fca0000201000 */
[----:B------:R-:W-:Y:S01]  /*6840*/  FMUL R20, R7, UR10 ;  /* 0x0000000a07147c20 */ /* 0x000fe20008400000 */
[----:B------:R-:W-:-:S05]  /*6850*/  IMAD.MOV.U32 R7, RZ, RZ, R5 ;  /* 0x000000ffff077224 */ /* 0x000fca00078e0005 */
[----:B--2---:R-:W-:Y:S05]  /*6860*/  @!P0 BRA `(.L_x_121) ;  /* 0x0000000000288947 */ /* 0x004fea0003800000 */
[----:B------:R-:W-:Y:S02]  /*6870*/  ULDC UR10, c[0x0][0x634] ;  /* 0x00018d00000a7ab9 */ /* 0x000fe40000000800 */
[----:B------:R-:W-:-:S05]  /*6880*/  IADD3 R7, P0, R4, UR10, RZ ;  /* 0x0000000a04077c10 */ /* 0x000fca000ff1e0ff */
[----:B------:R-:W-:-:S04]  /*6890*/  IMAD.X R19, RZ, RZ, R5, P0 ;  /* 0x000000ffff137224 */ /* 0x000fc800000e0605 */
[----:B------:R-:W-:-:S04]  /*68a0*/  IMAD.WIDE.U32 R8, R19, UR8, RZ ;  /* 0x0000000813087c25 */ /* 0x000fc8000f8e00ff */
[----:B------:R-:W-:-:S04]  /*68b0*/  IMAD.WIDE.U32 R8, P0, R7, UR9, R8 ;  /* 0x0000000907087c25 */ /* 0x000fc8000f800008 */
[----:B------:R-:W-:-:S04]  /*68c0*/  IMAD.WIDE.U32 R6, R7, UR8, RZ ;  /* 0x0000000807067c25 */ /* 0x000fc8000f8e00ff */
[----:B------:R-:W-:Y:S01]  /*68d0*/  IMAD.MOV.U32 R6, RZ, RZ, R9 ;  /* 0x000000ffff067224 */ /* 0x000fe200078e0009 */
[----:B------:R-:W-:Y:S01]  /*68e0*/  IADD3 RZ, P1, R7, R8, RZ ;  /* 0x0000000807ff7210 */ /* 0x000fe20007f3e0ff */
[----:B------:R-:W-:-:S04]  /*68f0*/  IMAD.X R7, RZ, RZ, RZ, P0 ;  /* 0x000000ffff077224 */ /* 0x000fc800000e06ff */
[----:B------:R-:W-:-:S08]  /*6900*/  IMAD.WIDE.U32.X R6, R19, UR9, R6, P1 ;  /* 0x0000000913067c25 */ /* 0x000fd000088e0406 */
.L_x_121:
[--C-:B------:R-:W-:Y:S01]  /*6910*/  SHF.R.U64 R16, R6, UR11, R7.reuse ;  /* 0x0000000b06107c19 */ /* 0x100fe20008001207 */
[----:B------:R-:W0:Y:S01]  /*6920*/  F2I.U32.TRUNC.NTZ R20, R20 ;  /* 0x0000001400147305 */ /* 0x000e22000020f000 */
[----:B------:R-:W-:Y:S01]  /*6930*/  SHF.R.U32.HI R6, RZ, UR11, R7 ;  /* 0x0000000bff067c19 */ /* 0x000fe20008011607 */
[----:B------:R-:W-:Y:S01]  /*6940*/  ULDC.64 UR8, c[0x0][0x620] ;  /* 0x0001880000087ab9 */ /* 0x000fe20000000a00 */
[----:B------:R-:W-:Y:S01]  /*6950*/  IADD3 R9, P0, RZ, -R16, RZ ;  /* 0x80000010ff097210 */ /* 0x000fe20007f1e0ff */
[----:B------:R-:W-:-:S04]  /*6960*/  ULDC.64 UR10, c[0x0][0x640] ;  /* 0x00019000000a7ab9 */ /* 0x000fc80000000a00 */
[----:B------:R-:W-:Y:S01]  /*6970*/  IMAD.X R6, RZ, RZ, ~R6, P0 ;  /* 0x000000ffff067224 */ /* 0x000fe200000e0e06 */
[----:B------:R-:W-:-:S03]  /*6980*/  ISETP.NE.U32.AND P0, PT, RZ, UR10, PT ;  /* 0x0000000aff007c0c */ /* 0x000fc6000bf05070 */
[----:B------:R-:W-:Y:S01]  /*6990*/  IMAD R8, R6, UR8, RZ ;  /* 0x0000000806087c24 */ /* 0x000fe2000f8e02ff */
[----:B------:R-:W-:Y:S01]  /*69a0*/  ISETP.NE.AND.EX P0, PT, RZ, UR11, PT, P0 ;  /* 0x0000000bff007c0c */ /* 0x000fe2000bf05300 */
[----:B------:R-:W-:Y:S01]  /*69b0*/  IMAD.WIDE.U32 R6, R9, UR8, R4 ;  /* 0x0000000809067c25 */ /* 0x000fe2000f8e0004 */
[----:B------:R-:W-:-:S03]  /*69c0*/  ULDC UR8, c[0x0][0x618] ;  /* 0x0001860000087ab9 */ /* 0x000fc60000000800 */
[----:B------:R-:W-:Y:S01]  /*69d0*/  IMAD R9, R9, UR9, R8 ;  /* 0x0000000909097c24 */ /* 0x000fe2000f8e0208 */
[----:B------:R-:W-:Y:S01]  /*69e0*/  ULDC UR9, c[0x0][0x154] ;  /* 0x0000550000097ab9 */ /* 0x000fe20000000800 */
[----:B0-----:R-:W-:Y:S02]  /*69f0*/  IMAD.MOV R8, RZ, RZ, -R20 ;  /* 0x000000ffff087224 */ /* 0x001fe400078e0a14 */
[----:B------:R-:W-:Y:S01]  /*6a00*/  IMAD.IADD R7, R7, 0x1, R9 ;  /* 0x0000000107077824 */ /* 0x000fe200078e0209 */
[----:B------:R-:W0:Y:S01]  /*6a10*/  LDC R20, c[0x0][0x148] ;  /* 0x00005200ff147b82 */ /* 0x000e220000000800 */
[----:B-1----:R-:W-:Y:S01]  /*6a20*/  IMAD R17, R18, R8, R17 ;  /* 0x0000000812117224 */ /* 0x002fe200078e0211 */
[----:B------:R-:W-:Y:S02]  /*6a30*/  I2FP.F32.U32 R8, R13 ;  /* 0x0000000d00087245 */ /* 0x000fe40000201000 */
[--C-:B------:R-:W-:Y:S02]  /*6a40*/  SHF.R.U64 R18, R6, UR8, R7.reuse ;  /* 0x0000000806127c19 */ /* 0x100fe40008001207 */
[----:B------:R-:W-:Y:S01]  /*6a50*/  SHF.R.U32.HI R7, RZ, UR8, R7 ;  /* 0x00000008ff077c19 */ /* 0x000fe20008011607 */
[----:B------:R-:W-:Y:S01]  /*6a60*/  FMUL R8, R8, UR9 ;  /* 0x0000000908087c20 */ /* 0x000fe20008400000 */
[----:B------:R-:W-:-:S02]  /*6a70*/  ULDC UR8, c[0x0][0x608] ;  /* 0x0001820000087ab9 */ /* 0x000fc40000000800 */
[--C-:B------:R-:W-:Y:S01]  /*6a80*/  SHF.R.U64 R22, R18, UR8, R7.reuse ;  /* 0x0000000812167c19 */ /* 0x100fe20008001207 */
[----:B------:R1:W2:Y:S01]  /*6a90*/  F2I.U32.TRUNC.NTZ R23, R8 ;  /* 0x0000000800177305 */ /* 0x0002a2000020f000 */
[----:B------:R-:W-:Y:S01]  /*6aa0*/  SHF.R.U32.HI R7, RZ, UR8, R7 ;  /* 0x00000008ff077c19 */ /* 0x000fe20008011607 */
[----:B------:R-:W-:-:S03]  /*6ab0*/  ULDC UR8, c[0x0][0x658] ;  /* 0x0001960000087ab9 */ /* 0x000fc60000000800 */
[--C-:B------:R-:W-:Y:S02]  /*6ac0*/  SHF.R.U64 R19, R22, UR8, R7.reuse ;  /* 0x0000000816137c19 */ /* 0x100fe40008001207 */
[----:B------:R-:W-:-:S03]  /*6ad0*/  SHF.R.U32.HI R21, RZ, UR8, R7 ;  /* 0x00000008ff157c19 */ /* 0x000fc60008011607 */
[----:B------:R-:W-:Y:S02]  /*6ae0*/  IMAD.MOV.U32 R6, RZ, RZ, R19 ;  /* 0x000000ffff067224 */ /* 0x000fe400078e0013 */
[----:B------:R-:W-:Y:S01]  /*6af0*/  IMAD.MOV.U32 R7, RZ, RZ, R21 ;  /* 0x000000ffff077224 */ /* 0x000fe200078e0015 */
[----:B-1----:R-:W-:Y:S06]  /*6b00*/  @!P0 BRA `(.L_x_122) ;  /* 0x0000000000288947 */ /* 0x002fec0003800000 */
        /* <DEDUP_REMOVED lines=10> */
.L_x_122:
[----:B------:R-:W-:Y:S01]  /*6bb0*/  ULDC UR8, c[0x0][0x648] ;  /* 0x0001920000087ab9 */ /* 0x000fe20000000800 */
[----:B--2---:R-:W-:Y:S01]  /*6bc0*/  IMAD.MOV R23, RZ, RZ, -R23 ;  /* 0x000000ffff177224 */ /* 0x004fe200078e0a17 */
[----:B------:R-:W-:Y:S01]  /*6bd0*/  SHF.R.U64 R7, R6, UR8, R7 ;  /* 0x0000000806077c19 */ /* 0x000fe20008001207 */
[----:B------:R-:W-:Y:S01]  /*6be0*/  ULDC UR8, c[0x0][0x638] ;  /* 0x00018e0000087ab9 */ /* 0x000fe20000000800 */
[----:B------:R-:W-:Y:S01]  /*6bf0*/  LOP3.LUT R6, R22, UR13, RZ, 0xc0, !PT ;  /* 0x0000000d16067c12 */ /* 0x000fe2000f8ec0ff */
[----:B0-----:R-:W-:Y:S01]  /*6c00*/  @P4 IMAD R17, R20, R23, R13 ;  /* 0x0000001714114224 */ /* 0x001fe200078e020d */
[----:B------:R-:W-:Y:S01]  /*6c10*/  LOP3.LUT R18, R18, UR4, RZ, 0xc0, !PT ;  /* 0x0000000412127c12 */ /* 0x000fe2000f8ec0ff */
[----:B------:R-:W-:Y:S01]  /*6c20*/  IMAD.MOV R8, RZ, RZ, -R7 ;  /* 0x000000ffff087224 */ /* 0x000fe200078e0a07 */
[----:B------:R-:W-:Y:S01]  /*6c30*/  ULDC UR9, c[0x0][0x610] ;  /* 0x0001840000097ab9 */ /* 0x000fe20000000800 */
[----:B------:R-:W-:Y:S02]  /*6c40*/  IMAD R6, R7, UR5, R6 ;  /* 0x0000000507067c24 */ /* 0x000fe4000f8e0206 */
[----:B------:R-:W-:Y:S01]  /*6c50*/  IMAD R19, R8, UR8, R19 ;  /* 0x0000000808137c24 */ /* 0x000fe2000f8e0213 */
[----:B------:R-:W-:Y:S01]  /*6c60*/  ULDC UR8, c[0x0][0x600] ;  /* 0x0001800000087ab9 */ /* 0x000fe20000000800 */
[----:B------:R-:W-:-:S02]  /*6c70*/  IMAD R17, R6, UR9, R17 ;  /* 0x0000000906117c24 */ /* 0x000fc4000f8e0211 */
[----:B------:R-:W-:Y:S02]  /*6c80*/  IMAD R6, R19, UR8, R18 ;  /* 0x0000000813067c24 */ /* 0x000fe4000f8e0212 */
[----:B------:R-:W-:-:S03]  /*6c90*/  IMAD.MOV.U32 R7, RZ, RZ, 0x1 ;  /* 0x00000001ff077424 */ /* 0x000fc600078e00ff */
[----:B------:R-:W-:Y:S02]  /*6ca0*/  SEL R13, R6, R17, !P4 ;  /* 0x00000011060d7207 */ /* 0x000fe40006000000 */
[----:B------:R-:W-:-:S07]  /*6cb0*/  SEL R6, R17, R6, !P4 ;  /* 0x0000000611067207 */ /* 0x000fce0006000000 */
.L_x_120:
[----:B------:R-:W-:Y:S05]  /*6cc0*/  BSYNC B1 ;  /* 0x0000000000017941 */ /* 0x000fea0003800000 */
.L_x_119:
[----:B------:R-:W-:-:S13]  /*6cd0*/  LOP3.LUT P0, RZ, R7, 0xff, RZ, 0xc0, !PT ;  /* 0x000000ff07ff7812 */ /* 0x000fda000780c0ff */
[----:B------:R-:W-:Y:S05]  /*6ce0*/  @P0 BRA `(.L_x_123) ;  /* 0xfffffff400380947 */ /* 0x000fea000383ffff */
[----:B------:R-:W-:Y:S05]  /*6cf0*/  BSYNC B0 ;  /* 0x0000000000007941 */ /* 0x000fea0003800000 */
.L_x_112:
[----:B------:R-:W-:-:S03]  /*6d00*/  UMOV UR8, 0xffffffff ;  /* 0xffffffff00087882 */ /* 0x000fc60000000000 */
[----:B------:R-:W-:Y:S05]  /*6d10*/  BRA.DIV UR8, `(.L_x_124) ;  /* 0x0000001608c07947 */ /* 0x000fea000b800000 */
[----:B------:R-:W-:-:S13]  /*6d20*/  ELECT P0, URZ, PT ;  /* 0x00000000003f782f */ /* 0x000fda0003800000 */
.L_x_171:
[----:B------:R-:W-:Y:S04]  /*6d30*/  BSSY B0, `(.L_x_125) ;  /* 0x0000154000007945 */ /* 0x000fe80003800000 */
[----:B------:R-:W-:Y:S05]  /*6d40*/  @!P0 BRA `(.L_x_126) ;  /* 0x0000001400488947 */ /* 0x000fea0003800000 */
[----:B------:R-:W-:-:S04]  /*6d50*/  LOP3.LUT R2, R2, 0x2, RZ, 0xfc, !PT ;  /* 0x0000000202027812 */ /* 0x000fc800078efcff */
[----:B------:R-:W-:-:S13]  /*6d60*/  ISETP.NE.AND P0, PT, R2, 0x3, PT ;  /* 0x000000030200780c */ /* 0x000fda0003f05270 */
[----:B------:R-:W-:Y:S05]  /*6d70*/  @!P0 BRA `(.L_x_127) ;  /* 0x0000000000048947 */ /* 0x000fea0003800000 */
[----:B------:R-:W-:Y:S01]  /*6d80*/  BPT.TRAP 0x1 ;  /* 0x000000040000795c */ /* 0x000fe20000300000 */
.L_x_127:
[----:B------:R-:W0:Y:S01]  /*6d90*/  S2R R5, SR_CgaCtaId ;  /* 0x0000000000057919 */ /* 0x000e220000008800 */
[----:B------:R-:W-:Y:S02]  /*6da0*/  MOV R0, 0x400 ;  /* 0x0000040000007802 */ /* 0x000fe40000000f00 */
[----:B------:R-:W-:Y:S02]  /*6db0*/  SHF.L.U32 R2, R3, 0x1f, RZ ;  /* 0x0000001f03027819 */ /* 0x000fe400000006ff */
[----:B0-----:R-:W-:-:S05]  /*6dc0*/  LEA R5, R5, R0, 0x18 ;  /* 0x0000000005057211 */ /* 0x001fca00078ec0ff */
[----:B------:R-:W-:-:S04]  /*6dd0*/  VIADD R5, R5, 0x128 ;  /* 0x0000012805057836 */ /* 0x000fc80000000000 */
[C---:B------:R-:W-:Y:S02]  /*6de0*/  IMAD R7, R12.reuse, 0x8, R5 ;  /* 0x000000080c077824 */ /* 0x040fe400078e0205 */
[----:B------:R-:W-:Y:S02]  /*6df0*/  VIADD R12, R12, 0x1 ;  /* 0x000000010c0c7836 */ /* 0x000fe40000000000 */
[----:B------:R-:W0:Y:S03]  /*6e00*/  SYNCS.PHASECHK.TRANS64.TRYWAIT P0, [R7+URZ], R2 ;  /* 0x00000002070075a7 */ /* 0x000e26000800017f */
[----:B------:R-:W-:-:S04]  /*6e10*/  ISETP.NE.AND P1, PT, R12, 0x25, PT ;  /* 0x000000250c00780c */ /* 0x000fc80003f25270 */
[----:B------:R-:W-:Y:S02]  /*6e20*/  SEL R0, RZ, 0x1, P1 ;  /* 0x00000001ff007807 */ /* 0x000fe40000800000 */
[----:B------:R-:W-:Y:S02]  /*6e30*/  SEL R12, R12, RZ, P1 ;  /* 0x000000ff0c0c7207 */ /* 0x000fe40000800000 */
[----:B------:R-:W-:-:S03]  /*6e40*/  LOP3.LUT R9, R3, R0, RZ, 0x3c, !PT ;  /* 0x0000000003097212 */ /* 0x000fc600078e3cff */
[----:B------:R-:W-:Y:S01]  /*6e50*/  IMAD R6, R12, 0x8, R5 ;  /* 0x000000080c067824 */ /* 0x000fe200078e0205 */
[----:B------:R-:W-:Y:S01]  /*6e60*/  SHF.L.U32 R3, R9, 0x1f, RZ ;  /* 0x0000001f09037819 */ /* 0x000fe200000006ff */
[----:B0-----:R-:W-:Y:S06]  /*6e70*/  @!P0 BRA `(.L_x_128) ;  /* 0x0000001400888947 */ /* 0x001fec0003800000 */
.L_x_172:
[----:B------:R-:W1:Y:S01]  /*6e80*/  SYNCS.PHASECHK.TRANS64.TRYWAIT P0, [R6+URZ], R3 ;  /* 0x00000003060075a7 */ /* 0x000e62000800017f */
[----:B------:R-:W-:-:S05]  /*6e90*/  VIADD R0, R12, 0x1 ;  /* 0x000000010c007836 */ /* 0x000fca0000000000 */
[----:B------:R-:W-:-:S04]  /*6ea0*/  ISETP.NE.AND P1, PT, R0, 0x25, PT ;  /* 0x000000250000780c */ /* 0x000fc80003f25270 */
[----:B0-----:R-:W-:Y:S02]  /*6eb0*/  SEL R2, RZ, 0x1, P1 ;  /* 0x00000001ff027807 */ /* 0x001fe40000800000 */
[----:B------:R-:W-:Y:S02]  /*6ec0*/  SEL R0, R0, RZ, P1 ;  /* 0x000000ff00007207 */ /* 0x000fe40000800000 */
[----:B------:R-:W-:-:S03]  /*6ed0*/  LOP3.LUT R9, R9, R2, RZ, 0x3c, !PT ;  /* 0x0000000209097212 */ /* 0x000fc600078e3cff */
[----:B------:R-:W-:Y:S01]  /*6ee0*/  IMAD R7, R0, 0x8, R5 ;  /* 0x0000000800077824 */ /* 0x000fe200078e0205 */
[----:B------:R-:W-:Y:S01]  /*6ef0*/  SHF.L.U32 R4, R9, 0x1f, RZ ;  /* 0x0000001f09047819 */ /* 0x000fe200000006ff */
[----:B-1----:R-:W-:Y:S06]  /*6f00*/  @!P0 BRA `(.L_x_129) ;  /* 0x0000001400788947 */ /* 0x002fec0003800000 */
.L_x_173:
[----:B------:R-:W1:Y:S01]  /*6f10*/  SYNCS.PHASECHK.TRANS64.TRYWAIT P0, [R7+URZ], R4 ;  /* 0x00000004070075a7 */ /* 0x000e62000800017f */
[----:B------:R-:W-:-:S05]  /*6f20*/  VIADD R0, R0, 0x1 ;  /* 0x0000000100007836 */ /* 0x000fca0000000000 */
[----:B------:R-:W-:-:S04]  /*6f30*/  ISETP.NE.AND P1, PT, R0, 0x25, PT ;  /* 0x000000250000780c */ /* 0x000fc80003f25270 */
[----:B------:R-:W-:Y:S02]  /*6f40*/  SEL R2, RZ, 0x1, P1 ;  /* 0x00000001ff027807 */ /* 0x000fe40000800000 */
[----:B------:R-:W-:Y:S02]  /*6f50*/  SEL R0, R0, RZ, P1 ;  /* 0x000000ff00007207 */ /* 0x000fe40000800000 */
[----:B------:R-:W-:-:S03]  /*6f60*/  LOP3.LUT R9, R9, R2, RZ, 0x3c, !PT ;  /* 0x0000000209097212 */ /* 0x000fc600078e3cff */
[----:B0-----:R-:W-:Y:S01]  /*6f70*/  IMAD R6, R0, 0x8, R5 ;  /* 0x0000000800067824 */ /* 0x001fe200078e0205 */
[----:B------:R-:W-:Y:S01]  /*6f80*/  SHF.L.U32 R3, R9, 0x1f, RZ ;  /* 0x0000001f09037819 */ /* 0x000fe200000006ff */
[----:B-1----:R-:W-:Y:S06]  /*6f90*/  @!P0 BRA `(.L_x_130) ;  /* 0x0000001400688947 */ /* 0x002fec0003800000 */
.L_x_174:
        /* <DEDUP_REMOVED lines=9> */
.L_x_175:
        /* <DEDUP_REMOVED lines=9> */
.L_x_176:
        /* <DEDUP_REMOVED lines=9> */
.L_x_177:
        /* <DEDUP_REMOVED lines=9> */
.L_x_178:
        /* <DEDUP_REMOVED lines=9> */
.L_x_179:
        /* <DEDUP_REMOVED lines=9> */
.L_x_180:
        /* <DEDUP_REMOVED lines=9> */
.L_x_181:
        /* <DEDUP_REMOVED lines=9> */
.L_x_182:
        /* <DEDUP_REMOVED lines=9> */
.L_x_183:
        /* <DEDUP_REMOVED lines=9> */
.L_x_184:
        /* <DEDUP_REMOVED lines=9> */
.L_x_185:
        /* <DEDUP_REMOVED lines=9> */
.L_x_186:
        /* <DEDUP_REMOVED lines=9> */
.L_x_187:
        /* <DEDUP_REMOVED lines=9> */
.L_x_188:
        /* <DEDUP_REMOVED lines=9> */
.L_x_189:
        /* <DEDUP_REMOVED lines=9> */
.L_x_190:
        /* <DEDUP_REMOVED lines=9> */
.L_x_191:
        /* <DEDUP_REMOVED lines=9> */
.L_x_192:
        /* <DEDUP_REMOVED lines=9> */
.L_x_193:
        /* <DEDUP_REMOVED lines=9> */
.L_x_194:
        /* <DEDUP_REMOVED lines=9> */
.L_x_195:
        /* <DEDUP_REMOVED lines=9> */
.L_x_196:
        /* <DEDUP_REMOVED lines=9> */
.L_x_197:
        /* <DEDUP_REMOVED lines=9> */
.L_x_198:
        /* <DEDUP_REMOVED lines=9> */
.L_x_199:
        /* <DEDUP_REMOVED lines=9> */
.L_x_200:
        /* <DEDUP_REMOVED lines=9> */
.L_x_201:
        /* <DEDUP_REMOVED lines=9> */
.L_x_202:
        /* <DEDUP_REMOVED lines=9> */
.L_x_203:
        /* <DEDUP_REMOVED lines=9> */
.L_x_204:
        /* <DEDUP_REMOVED lines=9> */
.L_x_205:
        /* <DEDUP_REMOVED lines=9> */
.L_x_206:
[----:B------:R-:W1:Y:S01]  /*81a0*/  SYNCS.PHASECHK.TRANS64.TRYWAIT P0, [R6+URZ], R3 ;  /* 0x00000003060075a7 */ /* 0x000e62000800017f */
[----:B------:R-:W-:-:S05]  /*81b0*/  VIADD R0, R0, 0x1 ;  /* 0x0000000100007836 */ /* 0x000fca0000000000 */
[----:B------:R-:W-:-:S04]  /*81c0*/  ISETP.NE.AND P1, PT, R0, 0x25, PT ;  /* 0x000000250000780c */ /* 0x000fc80003f25270 */
[----:B------:R-:W-:Y:S02]  /*81d0*/  SEL R2, RZ, 0x1, P1 ;  /* 0x00000001ff027807 */ /* 0x000fe40000800000 */
[----:B------:R-:W-:Y:S02]  /*81e0*/  SEL R0, R0, RZ, P1 ;  /* 0x000000ff00007207 */ /* 0x000fe40000800000 */
[----:B------:R-:W-:Y:S01]  /*81f0*/  LOP3.LUT R2, R9, R2, RZ, 0x3c, !PT ;  /* 0x0000000209027212 */ /* 0x000fe200078e3cff */
[----:B-1----:R-:W-:Y:S06]  /*8200*/  @!P0 BRA `(.L_x_163) ;  /* 0x0000000c00608947 */ /* 0x002fec0003800000 */
.L_x_207:
[----:B------:R-:W-:Y:S01]  /*8210*/  IMAD R5, R0, 0x8, R5 ;  /* 0x0000000800057824 */ /* 0x000fe200078e0205 */
[----:B------:R-:W-:-:S07]  /*8220*/  SHF.L.U32 R0, R2, 0x1f, RZ ;  /* 0x0000001f02007819 */ /* 0x000fce00000006ff */
.L_x_164:
[----:B--2---:R2:W3:Y:S02]  /*8230*/  SYNCS.PHASECHK.TRANS64.TRYWAIT P0, [R5+URZ], R0 ;  /* 0x00000000050075a7 */ /* 0x0044e4000800017f */
[----:B---3--:R-:W-:Y:S05]  /*8240*/  @!P0 NANOSLEEP.SYNCS 0x989680 ;  /* 0x009896800000895d */ /* 0x008fea0003900000 */
[----:B------:R-:W3:Y:S02]  /*8250*/  @!P0 SYNCS.PHASECHK.TRANS64 P0, [R5+URZ], R0 ;  /* 0x00000000050085a7 */ /* 0x000ee4000800007f */
[----:B---3--:R-:W-:Y:S05]  /*8260*/  @!P0 BRA `(.L_x_164) ;  /* 0xfffffffc00f08947 */ /* 0x008fea000383ffff */
.L_x_126:
[----:B------:R-:W-:Y:S05]  /*8270*/  BSYNC B0 ;  /* 0x0000000000007941 */ /* 0x000fea0003800000 */
.L_x_125:
[----:B------:R-:W-:Y:S05]  /*8280*/  EXIT ;  /* 0x000000000000794d */ /* 0x000fea0003800000 */
.L_x_22:
[----:B-1----:R-:W-:-:S04]  /*8290*/  IMAD.U32 R9, RZ, RZ, UR6 ;  /* 0x00000006ff097e24 */ /* 0x002fc8000f8e00ff */
[----:B------:R1:W3:Y:S03]  /*82a0*/  SYNCS.PHASECHK.TRANS64.TRYWAIT P0, [R9+URZ], R8 ;  /* 0x00000008090075a7 */ /* 0x0002e6000800017f */
[----:B---3--:R-:W-:Y:S05]  /*82b0*/  @!P0 NANOSLEEP.SYNCS 0x989680 ;  /* 0x009896800000895d */ /* 0x008fea0003900000 */
[----:B------:R-:W3:Y:S02]  /*82c0*/  @!P0 SYNCS.PHASECHK.TRANS64 P0, [R9+URZ], R8 ;  /* 0x00000008090085a7 */ /* 0x000ee4000800007f */
[----:B---3--:R-:W-:Y:S05]  /*82d0*/  @!P0 BRA `(.L_x_22) ;  /* 0xfffffffc00ec8947 */ /* 0x008fea000383ffff */
[----:B------:R-:W-:Y:S05]  /*82e0*/  BRA `(.L_x_21) ;  /* 0xffffff9400e07947 */ /* 0x000fea000383ffff */
.L_x_28:
[----:B-1----:R-:W-:-:S04]  /*82f0*/  IMAD.U32 R11, RZ, RZ, UR12 ;  /* 0x0000000cff0b7e24 */ /* 0x002fc8000f8e00ff */
[----:B------:R1:W3:Y:S03]  /*8300*/  SYNCS.PHASECHK.TRANS64.TRYWAIT P0, [R11+URZ], R10 ;  /* 0x0000000a0b0075a7 */ /* 0x0002e6000800017f */
[----:B---3--:R-:W-:Y:S05]  /*8310*/  @!P0 NANOSLEEP.SYNCS 0x989680 ;  /* 0x009896800000895d */ /* 0x008fea0003900000 */
[----:B------:R-:W3:Y:S02]  /*8320*/  @!P0 SYNCS.PHASECHK.TRANS64 P0, [R11+URZ], R10 ;  /* 0x0000000a0b0085a7 */ /* 0x000ee4000800007f */
[----:B---3--:R-:W-:Y:S05]  /*8330*/  @!P0 BRA `(.L_x_28) ;  /* 0xfffffffc00ec8947 */ /* 0x008fea000383ffff */
[----:B------:R-:W-:Y:S05]  /*8340*/  BRA `(.L_x_27) ;  /* 0xffffff9c00547947 */ /* 0x000fea000383ffff */
.L_x_113:
[----:B------:R-:W-:Y:S01]  /*8350*/  BSSY B1, `(.L_x_165) ;  /* 0x0000006000017945 */ /* 0x000fe20003800000 */
[----:B------:R-:W-:-:S07]  /*8360*/  IMAD.MOV.U32 R7, RZ, RZ, -0x1 ;  /* 0xffffffffff077424 */ /* 0x000fce00078e00ff */
[----:B------:R-:W-:Y:S05]  /*8370*/  WARPSYNC.COLLECTIVE R7, `(.L_x_166) ;  /* 0x00000000070c7348 */ /* 0x000fea0003c00000 */
[----:B------:R-:W-:Y:S02]  /*8380*/  ELECT P0, UR62, PT ;  /* 0x00000000003e782f */ /* 0x000fe40003800000 */
[----:B------:R-:W-:Y:S01]  /*8390*/  MOV R7, UR62 ;  /* 0x0000003e00077c02 */ /* 0x000fe20008000f00 */
[----:B------:R-:W-:Y:S10]  /*83a0*/  ENDCOLLECTIVE ;  /* 0x000000000000791b */ /* 0x000ff40003800000 */
.L_x_166:
[----:B------:R-:W-:Y:S05]  /*83b0*/  BSYNC B1 ;  /* 0x0000000000017941 */ /* 0x000fea0003800000 */
.L_x_165:
[----:B------:R-:W-:Y:S05]  /*83c0*/  BRA `(.L_x_167) ;  /* 0xffffffdc008c7947 */ /* 0x000fea000383ffff */
.L_x_116:
[----:B0-----:R0:W1:Y:S02]  /*83d0*/  SYNCS.PHASECHK.TRANS64.TRYWAIT P0, [R18+URZ+0x128], R9 ;  /* 0x00012809120075a7 */ /* 0x001064000800017f */
[----:B-1----:R-:W-:Y:S05]  /*83e0*/  @!P0 NANOSLEEP.SYNCS 0x989680 ;  /* 0x009896800000895d */ /* 0x002fea0003900000 */
[----:B------:R-:W1:Y:S02]  /*83f0*/  @!P0 SYNCS.PHASECHK.TRANS64 P0, [R18+URZ+0x128], R9 ;  /* 0x00012809120085a7 */ /* 0x000e64000800007f */
[----:B-1----:R-:W-:Y:S05]  /*8400*/  @!P0 BRA `(.L_x_116) ;  /* 0xfffffffc00f08947 */ /* 0x002fea000383ffff */
[----:B------:R-:W-:Y:S05]  /*8410*/  BRA `(.L_x_168) ;  /* 0xffffffdc00c87947 */ /* 0x000fea000383ffff */
.L_x_124:
[----:B------:R-:W-:Y:S01]  /*8420*/  BSSY B0, `(.L_x_169) ;  /* 0x0000006000007945 */ /* 0x000fe20003800000 */
[----:B------:R-:W-:-:S07]  /*8430*/  IMAD.MOV.U32 R7, RZ, RZ, -0x1 ;  /* 0xffffffffff077424 */ /* 0x000fce00078e00ff */
[----:B------:R-:W-:Y:S05]  /*8440*/  WARPSYNC.COLLECTIVE R7, `(.L_x_170) ;  /* 0x00000000070c7348 */ /* 0x000fea0003c00000 */
[----:B------:R-:W-:Y:S02]  /*8450*/  ELECT P0, UR62, PT ;  /* 0x00000000003e782f */ /* 0x000fe40003800000 */
[----:B------:R-:W-:Y:S01]  /*8460*/  MOV R7, UR62 ;  /* 0x0000003e00077c02 */ /* 0x000fe20008000f00 */
[----:B------:R-:W-:Y:S10]  /*8470*/  ENDCOLLECTIVE ;  /* 0x000000000000791b */ /* 0x000ff40003800000 */
.L_x_170:
[----:B------:R-:W-:Y:S05]  /*8480*/  BSYNC B0 ;  /* 0x0000000000007941 */ /* 0x000fea0003800000 */
.L_x_169:
[----:B------:R-:W-:Y:S05]  /*8490*/  BRA `(.L_x_171) ;  /* 0xffffffe800247947 */ /* 0x000fea000383ffff */
.L_x_128:
[----:B0-----:R0:W1:Y:S02]  /*84a0*/  SYNCS.PHASECHK.TRANS64.TRYWAIT P0, [R7+URZ], R2 ;  /* 0x00000002070075a7 */ /* 0x001064000800017f */
[----:B-1----:R-:W-:Y:S05]  /*84b0*/  @!P0 NANOSLEEP.SYNCS 0x989680 ;  /* 0x009896800000895d */ /* 0x002fea0003900000 */
[----:B------:R-:W1:Y:S02]  /*84c0*/  @!P0 SYNCS.PHASECHK.TRANS64 P0, [R7+URZ], R2 ;  /* 0x00000002070085a7 */ /* 0x000e64000800007f */
[----:B-1----:R-:W-:Y:S05]  /*84d0*/  @!P0 BRA `(.L_x_128) ;  /* 0xfffffffc00f08947 */ /* 0x002fea000383ffff */
[----:B------:R-:W-:Y:S05]  /*84e0*/  BRA `(.L_x_172) ;  /* 0xffffffe800647947 */ /* 0x000fea000383ffff */
.L_x_129:
[----:B0-----:R0:W1:Y:S02]  /*84f0*/  SYNCS.PHASECHK.TRANS64.TRYWAIT P0, [R6+URZ], R3 ;  /* 0x00000003060075a7 */ /* 0x001064000800017f */
[----:B-1----:R-:W-:Y:S05]  /*8500*/  @!P0 NANOSLEEP.SYNCS 0x989680 ;  /* 0x009896800000895d */ /* 0x002fea0003900000 */
[----:B------:R-:W1:Y:S02]  /*8510*/  @!P0 SYNCS.PHASECHK.TRANS64 P0, [R6+URZ], R3 ;  /* 0x00000003060085a7 */ /* 0x000e64000800007f */
[----:B-1----:R-:W-:Y:S05]  /*8520*/  @!P0 BRA `(.L_x_129) ;  /* 0xfffffffc00f08947 */ /* 0x002fea000383ffff */
[----:B------:R-:W-:Y:S05]  /*8530*/  BRA `(.L_x_173) ;  /* 0xffffffe800747947 */ /* 0x000fea000383ffff */
.L_x_130:
[----:B0-----:R0:W1:Y:S02]  /*8540*/  SYNCS.PHASECHK.TRANS64.TRYWAIT P0, [R7+URZ], R4 ;  /* 0x00000004070075a7 */ /* 0x001064000800017f */
[----:B-1----:R-:W-:Y:S05]  /*8550*/  @!P0 NANOSLEEP.SYNCS 0x989680 ;  /* 0x009896800000895d */ /* 0x002fea0003900000 */
[----:B------:R-:W1:Y:S02]  /*8560*/  @!P0 SYNCS.PHASECHK.TRANS64 P0, [R7+URZ], R4 ;  /* 0x00000004070085a7 */ /* 0x000e64000800007f */
[----:B-1----:R-:W-:Y:S05]  /*8570*/  @!P0 BRA `(.L_x_130) ;  /* 0xfffffffc00f08947 */ /* 0x002fea000383ffff */
[----:B------:R-:W-:Y:S05]  /*8580*/  BRA `(.L_x_174) ;  /* 0xffffffe800847947 */ /* 0x000fea000383ffff */
.L_x_131:
[----:B0-----:R0:W1:Y:S02]  /*8590*/  SYNCS.PHASECHK.TRANS64.TRYWAIT P0, [R6+URZ], R3 ;  /* 0x00000003060075a7 */ /* 0x001064000800017f */
[----:B-1----:R-:W-:Y:S05]  /*85a0*/  @!P0 NANOSLEEP.SYNCS 0x989680 ;  /* 0x009896800000895d */ /* 0x002fea0003900000 */
[----:B------:R-:W1:Y:S02]  /*85b0*/  @!P0 SYNCS.PHASECHK.TRANS64 P0, [R6+URZ], R3 ;  /* 0x00000003060085a7 */ /* 0x000e64000800007f */
[----:B-1----:R-:W-:Y:S05]  /*85c0*/  @!P0 BRA `(.L_x_131) ;  /* 0xfffffffc00f08947 */ /* 0x002fea000383ffff */
[----:B------:R-:W-:Y:S05]  /*85d0*/  BRA `(.L_x_175) ;  /* 0xffffffe800947947 */ /* 0x000fea000383ffff */
.L_x_132:
[----:B0-----:R0:W1:Y:S02]  /*85e0*/  SYNCS.PHASECHK.TRANS64.TRYWAIT P0, [R7+URZ], R4 ;  /* 0x00000004070075a7 */ /* 0x001064000800017f */
[----:B-1----:R-:W-:Y:S05]  /*85f0*/  @!P0 NANOSLEEP.SYNCS 0x989680 ;  /* 0x009896800000895d */ /* 0x002fea0003900000 */
[----:B------:R-:W1:Y:S02]  /*8600*/  @!P0 SYNCS.PHASECHK.TRANS64 P0, [R7+URZ], R4 ;  /* 0x00000004070085a7 */ /* 0x000e64000800007f */
[----:B-1----:R-:W-:Y:S05]  /*8610*/  @!P0 BRA `(.L_x_132) ;  /* 0xfffffffc00f08947 */ /* 0x002fea000383ffff */
[----:B------:R-:W-:Y:S05]  /*8620*/  BRA `(.L_x_176) ;  /* 0xffffffe800a47947 */ /* 0x000fea000383ffff */
.L_x_133:
[----:B0-----:R0:W1:Y:S02]  /*8630*/  SYNCS.PHASECHK.TRANS64.TRYWAIT P0, [R6+URZ], R3 ;  /* 0x00000003060075a7 */ /* 0x001064000800017f */
[----:B-1----:R-:W-:Y:S05]  /*8640*/  @!P0 NANOSLEEP.SYNCS 0x989680 ;  /* 0x009896800000895d */ /* 0x002fea0003900000 */
[----:B------:R-:W1:Y:S02]  /*8650*/  @!P0 SYNCS.PHASECHK.TRANS64 P0, [R6+URZ], R3 ;  /* 0x00000003060085a7 */ /* 0x000e64000800007f */
[----:B-1----:R-:W-:Y:S05]  /*8660*/  @!P0 BRA `(.L_x_133) ;  /* 0xfffffffc00f08947 */ /* 0x002fea000383ffff */
[----:B------:R-:W-:Y:S05]  /*8670*/  BRA `(.L_x_177) ;  /* 0xffffffe800b47947 */ /* 0x000fea000383ffff */
.L_x_134:
[----:B0-----:R0:W1:Y:S02]  /*8680*/  SYNCS.PHASECHK.TRANS64.TRYWAIT P0, [R7+URZ], R4 ;  /* 0x00000004070075a7 */ /* 0x001064000800017f */
[----:B-1----:R-:W-:Y:S05]  /*8690*/  @!P0 NANOSLEEP.SYNCS 0x989680 ;  /* 0x009896800000895d */ /* 0x002fea0003900000 */
[----:B------:R-:W1:Y:S02]  /*86a0*/  @!P0 SYNCS.PHASECHK.TRANS64 P0, [R7+URZ], R4 ;  /* 0x00000004070085a7 */ /* 0x000e64000800007f */
[----:B-1----:R-:W-:Y:S05]  /*86b0*/  @!P0 BRA `(.L_x_134) ;  /* 0xfffffffc00f08947 */ /* 0x002fea000383ffff */
[----:B------:R-:W-:Y:S05]  /*86c0*/  BRA `(.L_x_178) ;  /* 0xffffffe800c47947 */ /* 0x000fea000383ffff */
.L_x_135:
[----:B0-----:R0:W1:Y:S02]  /*86d0*/  SYNCS.PHASECHK.TRANS64.TRYWAIT P0, [R6+URZ], R3 ;  /* 0x00000003060075a7 */ /* 0x001064000800017f */
[----:B-1----:R-:W-:Y:S05]  /*86e0*/  @!P0 NANOSLEEP.SYNCS 0x989680 ;  /* 0x009896800000895d */ /* 0x002fea0003900000 */
[----:B------:R-:W1:Y:S02]  /*86f0*/  @!P0 SYNCS.PHASECHK.TRANS64 P0, [R6+URZ], R3 ;  /* 0x00000003060085a7 */ /* 0x000e64000800007f */
[----:B-1----:R-:W-:Y:S05]  /*8700*/  @!P0 BRA `(.L_x_135) ;  /* 0xfffffffc00f08947 */ /* 0x002fea000383ffff */
[----:B------:R-:W-:Y:S05]  /*8710*/  BRA `(.L_x_179) ;  /* 0xffffffe800d47947 */ /* 0x000fea000383ffff */
.L_x_136:
[----:B0-----:R0:W1:Y:S02]  /*8720*/  SYNCS.PHASECHK.TRANS64.TRYWAIT P0, [R7+URZ], R4 ;  /* 0x00000004070075a7 */ /* 0x001064000800017f */
[----:B-1----:R-:W-:Y:S05]  /*8730*/  @!P0 NANOSLEEP.SYNCS 0x989680 ;  /* 0x009896800000895d */ /* 0x002fea0003900000 */
[----:B------:R-:W1:Y:S02]  /*8740*/  @!P0 SYNCS.PHASECHK.TRANS64 P0, [R7+URZ], R4 ;  /* 0x00000004070085a7 */ /* 0x000e64000800007f */
[----:B-1----:R-:W-:Y:S05]  /*8750*/  @!P0 BRA `(.L_x_136) ;  /* 0xfffffffc00f08947 */ /* 0x002fea000383ffff */
[----:B------:R-:W-:Y:S05]  /*8760*/  BRA `(.L_x_180) ;  /* 0xffffffe800e47947 */ /* 0x000fea000383ffff */
.L_x_137:
[----:B0-----:R0:W1:Y:S02]  /*8770*/  SYNCS.PHASECHK.TRANS64.TRYWAIT P0, [R6+URZ], R3 ;  /* 0x00000003060075a7 */ /* 0x001064000800017f */
[----:B-1----:R-:W-:Y:S05]  /*8780*/  @!P0 NANOSLEEP.SYNCS 0x989680 ;  /* 0x009896800000895d */ /* 0x002fea0003900000 */
[----:B------:R-:W1:Y:S02]  /*8790*/  @!P0 SYNCS.PHASECHK.TRANS64 P0, [R6+URZ], R3 ;  /* 0x00000003060085a7 */ /* 0x000e64000800007f */
[----:B-1----:R-:W-:Y:S05]  /*87a0*/  @!P0 BRA `(.L_x_137) ;  /* 0xfffffffc00f08947 */ /* 0x002fea000383ffff */
[----:B------:R-:W-:Y:S05]  /*87b0*/  BRA `(.L_x_181) ;  /* 0xffffffe800f47947 */ /* 0x000fea000383ffff */
.L_x_138:
[----:B0-----:R0:W1:Y:S02]  /*87c0*/  SYNCS.PHASECHK.TRANS64.TRYWAIT P0, [R7+URZ], R4 ;  /* 0x00000004070075a7 */ /* 0x001064000800017f */
[----:B-1----:R-:W-:Y:S05]  /*87d0*/  @!P0 NANOSLEEP.SYNCS 0x989680 ;  /* 0x009896800000895d */ /* 0x002fea0003900000 */
[----:B------:R-:W1:Y:S02]  /*87e0*/  @!P0 SYNCS.PHASECHK.TRANS64 P0, [R7+URZ], R4 ;  /* 0x00000004070085a7 */ /* 0x000e64000800007f */
[----:B-1----:R-:W-:Y:S05]  /*87f0*/  @!P0 BRA `(.L_x_138) ;  /* 0xfffffffc00f08947 */ /* 0x002fea000383ffff */
[----:B------:R-:W-:Y:S05]  /*8800*/  BRA `(.L_x_182) ;  /* 0xffffffec00047947 */ /* 0x000fea000383ffff */
.L_x_139:
[----:B0-----:R0:W1:Y:S02]  /*8810*/  SYNCS.PHASECHK.TRANS64.TRYWAIT P0, [R6+URZ], R3 ;  /* 0x00000003060075a7 */ /* 0x001064000800017f */
[----:B-1----:R-:W-:Y:S05]  /*8820*/  @!P0 NANOSLEEP.SYNCS 0x989680 ;  /* 0x009896800000895d */ /* 0x002fea0003900000 */
[----:B------:R-:W1:Y:S02]  /*8830*/  @!P0 SYNCS.PHASECHK.TRANS64 P0, [R6+URZ], R3 ;  /* 0x00000003060085a7 */ /* 0x000e64000800007f */
[----:B-1----:R-:W-:Y:S05]  /*8840*/  @!P0 BRA `(.L_x_139) ;  /* 0xfffffffc00f08947 */ /* 0x002fea000383ffff */
[----:B------:R-:W-:Y:S05]  /*8850*/  BRA `(.L_x_183) ;  /* 0xffffffec00147947 */ /* 0x000fea000383ffff */
.L_x_140:
[----:B0-----:R0:W1:Y:S02]  /*8860*/  SYNCS.PHASECHK.TRANS64.TRYWAIT P0, [R7+URZ], R4 ;  /* 0x00000004070075a7 */ /* 0x001064000800017f */
[----:B-1----:R-:W-:Y:S05]  /*8870*/  @!P0 NANOSLEEP.SYNCS 0x989680 ;  /* 0x009896800000895d */ /* 0x002fea0003900000 */
[----:B------:R-:W1:Y:S02]  /*8880*/  @!P0 SYNCS.PHASECHK.TRANS64 P0, [R7+URZ], R4 ;  /* 0x00000004070085a7 */ /* 0x000e64000800007f */
[----:B-1----:R-:W-:Y:S05]  /*8890*/  @!P0 BRA `(.L_x_140) ;  /* 0xfffffffc00f08947 */ /* 0x002fea000383ffff */
[----:B------:R-:W-:Y:S05]  /*88a0*/  BRA `(.L_x_184) ;  /* 0xffffffec00247947 */ /* 0x000fea000383ffff */
.L_x_141:
[----:B0-----:R0:W1:Y:S02]  /*88b0*/  SYNCS.PHASECHK.TRANS64.TRYWAIT P0, [R6+URZ], R3 ;  /* 0x00000003060075a7 */ /* 0x001064000800017f */
[----:B-1----:R-:W-:Y:S05]  /*88c0*/  @!P0 NANOSLEEP.SYNCS 0x989680 ;  /* 0x009896800000895d */ /* 0x002fea0003900000 */
[----:B------:R-:W1:Y:S02]  /*88d0*/  @!P0 SYNCS.PHASECHK.TRANS64 P0, [R6+URZ], R3 ;  /* 0x00000003060085a7 */ /* 0x000e64000800007f */
[----:B-1----:R-:W-:Y:S05]  /*88e0*/  @!P0 BRA `(.L_x_141) ;  /* 0xfffffffc00f08947 */ /* 0x002fea000383ffff */
[----:B------:R-:W-:Y:S05]  /*88f0*/  BRA `(.L_x_185) ;  /* 0xffffffec00347947 */ /* 0x000fea000383ffff */
.L_x_142:
[----:B0-----:R0:W1:Y:S02]  /*8900*/  SYNCS.PHASECHK.TRANS64.TRYWAIT P0, [R7+URZ], R4 ;  /* 0x00000004070075a7 */ /* 0x001064000800017f */
[----:B-1----:R-:W-:Y:S05]  /*8910*/  @!P0 NANOSLEEP.SYNCS 0x989680 ;  /* 0x009896800000895d */ /* 0x002fea0003900000 */
[----:B------:R-:W1:Y:S02]  /*8920*/  @!P0 SYNCS.PHASECHK.TRANS64 P0, [R7+URZ], R4 ;  /* 0x00000004070085a7 */ /* 0x000e64000800007f */
[----:B-1----:R-:W-:Y:S05]  /*8930*/  @!P0 BRA `(.L_x_142) ;  /* 0xfffffffc00f08947 */ /* 0x002fea000383ffff */
[----:B------:R-:W-:Y:S05]  /*8940*/  BRA `(.L_x_186) ;  /* 0xffffffec00447947 */ /* 0x000fea000383ffff */
.L_x_143:
[----:B0-----:R0:W1:Y:S02]  /*8950*/  SYNCS.PHASECHK.TRANS64.TRYWAIT P0, [R6+URZ], R3 ;  /* 0x00000003060075a7 */ /* 0x001064000800017f */
[----:B-1----:R-:W-:Y:S05]  /*8960*/  @!P0 NANOSLEEP.SYNCS 0x989680 ;  /* 0x009896800000895d */ /* 0x002fea0003900000 */
[----:B------:R-:W1:Y:S02]  /*8970*/  @!P0 SYNCS.PHASECHK.TRANS64 P0, [R6+URZ], R3 ;  /* 0x00000003060085a7 */ /* 0x000e64000800007f */
[----:B-1----:R-:W-:Y:S05]  /*8980*/  @!P0 BRA `(.L_x_143) ;  /* 0xfffffffc00f08947 */ /* 0x002fea000383ffff */
[----:B------:R-:W-:Y:S05]  /*8990*/  BRA `(.L_x_187) ;  /* 0xffffffec00547947 */ /* 0x000fea000383ffff */
.L_x_144:
[----:B0-----:R0:W1:Y:S02]  /*89a0*/  SYNCS.PHASECHK.TRANS64.TRYWAIT P0, [R7+URZ], R4 ;  /* 0x00000004070075a7 */ /* 0x001064000800017f */
[----:B-1----:R-:W-:Y:S05]  /*89b0*/  @!P0 NANOSLEEP.SYNCS 0x989680 ;  /* 0x009896800000895d */ /* 0x002fea0003900000 */
[----:B------:R-:W1:Y:S02]  /*89c0*/  @!P0 SYNCS.PHASECHK.TRANS64 P0, [R7+URZ], R4 ;  /* 0x00000004070085a7 */ /* 0x000e64000800007f */
[----:B-1----:R-:W-:Y:S05]  /*89d0*/  @!P0 BRA `(.L_x_144) ;  /* 0xfffffffc00f08947 */ /* 0x002fea000383ffff */
[----:B------:R-:W-:Y:S05]  /*89e0*/  BRA `(.L_x_188) ;  /* 0xffffffec00647947 */ /* 0x000fea000383ffff */
.L_x_145:
[----:B0-----:R0:W1:Y:S02]  /*89f0*/  SYNCS.PHASECHK.TRANS64.TRYWAIT P0, [R6+URZ], R3 ;  /* 0x00000003060075a7 */ /* 0x001064000800017f */
[----:B-1----:R-:W-:Y:S05]  /*8a00*/  @!P0 NANOSLEEP.SYNCS 0x989680 ;  /* 0x009896800000895d */ /* 0x002fea0003900000 */
[----:B------:R-:W1:Y:S02]  /*8a10*/  @!P0 SYNCS.PHASECHK.TRANS64 P0, [R6+URZ], R3 ;  /* 0x00000003060085a7 */ /* 0x000e64000800007f */
[----:B-1----:R-:W-:Y:S05]  /*8a20*/  @!P0 BRA `(.L_x_145) ;  /* 0xfffffffc00f08947 */ /* 0x002fea000383ffff */
[----:B------:R-:W-:Y:S05]  /*8a30*/  BRA `(.L_x_189) ;  /* 0xffffffec00747947 */ /* 0x000fea000383ffff */
.L_x_146:
[----:B0-----:R0:W1:Y:S02]  /*8a40*/  SYNCS.PHASECHK.TRANS64.TRYWAIT P0, [R7+URZ], R4 ;  /* 0x00000004070075a7 */ /* 0x001064000800017f */
[----:B-1----:R-:W-:Y:S05]  /*8a50*/  @!P0 NANOSLEEP.SYNCS 0x989680 ;  /* 0x009896800000895d */ /* 0x002fea0003900000 */
[----:B------:R-:W1:Y:S02]  /*8a60*/  @!P0 SYNCS.PHASECHK.TRANS64 P0, [R7+URZ], R4 ;  /* 0x00000004070085a7 */ /* 0x000e64000800007f */
[----:B-1----:R-:W-:Y:S05]  /*8a70*/  @!P0 BRA `(.L_x_146) ;  /* 0xfffffffc00f08947 */ /* 0x002fea000383ffff */
[----:B------:R-:W-:Y:S05]  /*8a80*/  BRA `(.L_x_190) ;  /* 0xffffffec00847947 */ /* 0x000fea000383ffff */
.L_x_147:
[----:B0-----:R0:W1:Y:S02]  /*8a90*/  SYNCS.PHASECHK.TRANS64.TRYWAIT P0, [R6+URZ], R3 ;  /* 0x00000003060075a7 */ /* 0x001064000800017f */
[----:B-1----:R-:W-:Y:S05]  /*8aa0*/  @!P0 NANOSLEEP.SYNCS 0x989680 ;  /* 0x009896800000895d */ /* 0x002fea0003900000 */
[----:B------:R-:W1:Y:S02]  /*8ab0*/  @!P0 SYNCS.PHASECHK.TRANS64 P0, [R6+URZ], R3 ;  /* 0x00000003060085a7 */ /* 0x000e64000800007f */
[----:B-1----:R-:W-:Y:S05]  /*8ac0*/  @!P0 BRA `(.L_x_147) ;  /* 0xfffffffc00f08947 */ /* 0x002fea000383ffff */
[----:B------:R-:W-:Y:S05]  /*8ad0*/  BRA `(.L_x_191) ;  /* 0xffffffec00947947 */ /* 0x000fea000383ffff */
.L_x_148:
[----:B0-----:R0:W1:Y:S02]  /*8ae0*/  SYNCS.PHASECHK.TRANS64.TRYWAIT P0, [R7+URZ], R4 ;  /* 0x00000004070075a7 */ /* 0x001064000800017f */
[----:B-1----:R-:W-:Y:S05]  /*8af0*/  @!P0 NANOSLEEP.SYNCS 0x989680 ;  /* 0x009896800000895d */ /* 0x002fea0003900000 */
[----:B------:R-:W1:Y:S02]  /*8b00*/  @!P0 SYNCS.PHASECHK.TRANS64 P0, [R7+URZ], R4 ;  /* 0x00000004070085a7 */ /* 0x000e64000800007f */
[----:B-1----:R-:W-:Y:S05]  /*8b10*/  @!P0 BRA `(.L_x_148) ;  /* 0xfffffffc00f08947 */ /* 0x002fea000383ffff */
[----:B------:R-:W-:Y:S05]  /*8b20*/  BRA `(.L_x_192) ;  /* 0xffffffec00a47947 */ /* 0x000fea000383ffff */
.L_x_149:
[----:B0-----:R0:W1:Y:S02]  /*8b30*/  SYNCS.PHASECHK.TRANS64.TRYWAIT P0, [R6+URZ], R3 ;  /* 0x00000003060075a7 */ /* 0x001064000800017f */
[----:B-1----:R-:W-:Y:S05]  /*8b40*/  @!P0 NANOSLEEP.SYNCS 0x989680 ;  /* 0x009896800000895d */ /* 0x002fea0003900000 */
[----:B------:R-:W1:Y:S02]  /*8b50*/  @!P0 SYNCS.PHASECHK.TRANS64 P0, [R6+URZ], R3 ;  /* 0x00000003060085a7 */ /* 0x000e64000800007f */
[----:B-1----:R-:W-:Y:S05]  /*8b60*/  @!P0 BRA `(.L_x_149) ;  /* 0xfffffffc00f08947 */ /* 0x002fea000383ffff */
[----:B------:R-:W-:Y:S05]  /*8b70*/  BRA `(.L_x_193) ;  /* 0xffffffec00b47947 */ /* 0x000fea000383ffff */
.L_x_150:
[----:B0-----:R0:W1:Y:S02]  /*8b80*/  SYNCS.PHASECHK.TRANS64.TRYWAIT P0, [R7+URZ], R4 ;  /* 0x00000004070075a7 */ /* 0x001064000800017f */
[----:B-1----:R-:W-:Y:S05]  /*8b90*/  @!P0 NANOSLEEP.SYNCS 0x989680 ;  /* 0x009896800000895d */ /* 0x002fea0003900000 */
[----:B------:R-:W1:Y:S02]  /*8ba0*/  @!P0 SYNCS.PHASECHK.TRANS64 P0, [R7+URZ], R4 ;  /* 0x00000004070085a7 */ /* 0x000e64000800007f */
[----:B-1----:R-:W-:Y:S05]  /*8bb0*/  @!P0 BRA `(.L_x_150) ;  /* 0xfffffffc00f08947 */ /* 0x002fea000383ffff */
[----:B------:R-:W-:Y:S05]  /*8bc0*/  BRA `(.L_x_194) ;  /* 0xffffffec00c47947 */ /* 0x000fea000383ffff */
.L_x_151:
[----:B0-----:R0:W1:Y:S02]  /*8bd0*/  SYNCS.PHASECHK.TRANS64.TRYWAIT P0, [R6+URZ], R3 ;  /* 0x00000003060075a7 */ /* 0x001064000800017f */
[----:B-1----:R-:W-:Y:S05]  /*8be0*/  @!P0 NANOSLEEP.SYNCS 0x989680 ;  /* 0x009896800000895d */ /* 0x002fea0003900000 */
[----:B------:R-:W1:Y:S02]  /*8bf0*/  @!P0 SYNCS.PHASECHK.TRANS64 P0, [R6+URZ], R3 ;  /* 0x00000003060085a7 */ /* 0x000e64000800007f */
[----:B-1----:R-:W-:Y:S05]  /*8c00*/  @!P0 BRA `(.L_x_151) ;  /* 0xfffffffc00f08947 */ /* 0x002fea000383ffff */
[----:B------:R-:W-:Y:S05]  /*8c10*/  BRA `(.L_x_195) ;  /* 0xffffffec00d47947 */ /* 0x000fea000383ffff */
.L_x_152:
[----:B0-----:R0:W1:Y:S02]  /*8c20*/  SYNCS.PHASECHK.TRANS64.TRYWAIT P0, [R7+URZ], R4 ;  /* 0x00000004070075a7 */ /* 0x001064000800017f */
[----:B-1----:R-:W-:Y:S05]  /*8c30*/  @!P0 NANOSLEEP.SYNCS 0x989680 ;  /* 0x009896800000895d */ /* 0x002fea0003900000 */
[----:B------:R-:W1:Y:S02]  /*8c40*/  @!P0 SYNCS.PHASECHK.TRANS64 P0, [R7+URZ], R4 ;  /* 0x00000004070085a7 */ /* 0x000e64000800007f */
[----:B-1----:R-:W-:Y:S05]  /*8c50*/  @!P0 BRA `(.L_x_152) ;  /* 0xfffffffc00f08947 */ /* 0x002fea000383ffff */
[----:B------:R-:W-:Y:S05]  /*8c60*/  BRA `(.L_x_196) ;  /* 0xffffffec00e47947 */ /* 0x000fea000383ffff */
.L_x_153:
[----:B0-----:R0:W1:Y:S02]  /*8c70*/  SYNCS.PHASECHK.TRANS64.TRYWAIT P0, [R6+URZ], R3 ;  /* 0x00000003060075a7 */ /* 0x001064000800017f */
[----:B-1----:R-:W-:Y:S05]  /*8c80*/  @!P0 NANOSLEEP.SYNCS 0x989680 ;  /* 0x009896800000895d */ /* 0x002fea0003900000 */
[----:B------:R-:W1:Y:S02]  /*8c90*/  @!P0 SYNCS.PHASECHK.TRANS64 P0, [R6+URZ], R3 ;  /* 0x00000003060085a7 */ /* 0x000e64000800007f */
[----:B-1----:R-:W-:Y:S05]  /*8ca0*/  @!P0 BRA `(.L_x_153) ;  /* 0xfffffffc00f08947 */ /* 0x002fea000383ffff */
[----:B------:R-:W-:Y:S05]  /*8cb0*/  BRA `(.L_x_197) ;  /* 0xffffffec00f47947 */ /* 0x000fea000383ffff */
.L_x_154:
[----:B0-----:R0:W1:Y:S02]  /*8cc0*/  SYNCS.PHASECHK.TRANS64.TRYWAIT P0, [R7+URZ], R4 ;  /* 0x00000004070075a7 */ /* 0x001064000800017f */
[----:B-1----:R-:W-:Y:S05]  /*8cd0*/  @!P0 NANOSLEEP.SYNCS 0x989680 ;  /* 0x009896800000895d */ /* 0x002fea0003900000 */
[----:B------:R-:W1:Y:S02]  /*8ce0*/  @!P0 SYNCS.PHASECHK.TRANS64 P0, [R7+URZ], R4 ;  /* 0x00000004070085a7 */ /* 0x000e64000800007f */
[----:B-1----:R-:W-:Y:S05]  /*8cf0*/  @!P0 BRA `(.L_x_154) ;  /* 0xfffffffc00f08947 */ /* 0x002fea000383ffff */
[----:B------:R-:W-:Y:S05]  /*8d00*/  BRA `(.L_x_198) ;  /* 0xfffffff000047947 */ /* 0x000fea000383ffff */
.L_x_155:
[----:B0-----:R0:W1:Y:S02]  /*8d10*/  SYNCS.PHASECHK.TRANS64.TRYWAIT P0, [R6+URZ], R3 ;  /* 0x00000003060075a7 */ /* 0x001064000800017f */
[----:B-1----:R-:W-:Y:S05]  /*8d20*/  @!P0 NANOSLEEP.SYNCS 0x989680 ;  /* 0x009896800000895d */ /* 0x002fea0003900000 */
[----:B------:R-:W1:Y:S02]  /*8d30*/  @!P0 SYNCS.PHASECHK.TRANS64 P0, [R6+URZ], R3 ;  /* 0x00000003060085a7 */ /* 0x000e64000800007f */
[----:B-1----:R-:W-:Y:S05]  /*8d40*/  @!P0 BRA `(.L_x_155) ;  /* 0xfffffffc00f08947 */ /* 0x002fea000383ffff */
[----:B------:R-:W-:Y:S05]  /*8d50*/  BRA `(.L_x_199) ;  /* 0xfffffff000147947 */ /* 0x000fea000383ffff */
.L_x_156:
[----:B0-----:R0:W1:Y:S02]  /*8d60*/  SYNCS.PHASECHK.TRANS64.TRYWAIT P0, [R7+URZ], R4 ;  /* 0x00000004070075a7 */ /* 0x001064000800017f */
[----:B-1----:R-:W-:Y:S05]  /*8d70*/  @!P0 NANOSLEEP.SYNCS 0x989680 ;  /* 0x009896800000895d */ /* 0x002fea0003900000 */
[----:B------:R-:W1:Y:S02]  /*8d80*/  @!P0 SYNCS.PHASECHK.TRANS64 P0, [R7+URZ], R4 ;  /* 0x00000004070085a7 */ /* 0x000e64000800007f */
[----:B-1----:R-:W-:Y:S05]  /*8d90*/  @!P0 BRA `(.L_x_156) ;  /* 0xfffffffc00f08947 */ /* 0x002fea000383ffff */
[----:B------:R-:W-:Y:S05]  /*8da0*/  BRA `(.L_x_200) ;  /* 0xfffffff000247947 */ /* 0x000fea000383ffff */
.L_x_157:
[----:B0-----:R0:W1:Y:S02]  /*8db0*/  SYNCS.PHASECHK.TRANS64.TRYWAIT P0, [R6+URZ], R3 ;  /* 0x00000003060075a7 */ /* 0x001064000800017f */
[----:B-1----:R-:W-:Y:S05]  /*8dc0*/  @!P0 NANOSLEEP.SYNCS 0x989680 ;  /* 0x009896800000895d */ /* 0x002fea0003900000 */
[----:B------:R-:W1:Y:S02]  /*8dd0*/  @!P0 SYNCS.PHASECHK.TRANS64 P0, [R6+URZ], R3 ;  /* 0x00000003060085a7 */ /* 0x000e64000800007f */
[----:B-1----:R-:W-:Y:S05]  /*8de0*/  @!P0 BRA `(.L_x_157) ;  /* 0xfffffffc00f08947 */ /* 0x002fea000383ffff */
[----:B------:R-:W-:Y:S05]  /*8df0*/  BRA `(.L_x_201) ;  /* 0xfffffff000347947 */ /* 0x000fea000383ffff */
.L_x_158:
[----:B0-----:R0:W1:Y:S02]  /*8e00*/  SYNCS.PHASECHK.TRANS64.TRYWAIT P0, [R7+URZ], R4 ;  /* 0x00000004070075a7 */ /* 0x001064000800017f */
[----:B-1----:R-:W-:Y:S05]  /*8e10*/  @!P0 NANOSLEEP.SYNCS 0x989680 ;  /* 0x009896800000895d */ /* 0x002fea0003900000 */
[----:B------:R-:W1:Y:S02]  /*8e20*/  @!P0 SYNCS.PHASECHK.TRANS64 P0, [R7+URZ], R4 ;  /* 0x00000004070085a7 */ /* 0x000e64000800007f */
[----:B-1----:R-:W-:Y:S05]  /*8e30*/  @!P0 BRA `(.L_x_158) ;  /* 0xfffffffc00f08947 */ /* 0x002fea000383ffff */
[----:B------:R-:W-:Y:S05]  /*8e40*/  BRA `(.L_x_202) ;  /* 0xfffffff000447947 */ /* 0x000fea000383ffff */
.L_x_159:
[----:B0-----:R0:W1:Y:S02]  /*8e50*/  SYNCS.PHASECHK.TRANS64.TRYWAIT P0, [R6+URZ], R3 ;  /* 0x00000003060075a7 */ /* 0x001064000800017f */
[----:B-1----:R-:W-:Y:S05]  /*8e60*/  @!P0 NANOSLEEP.SYNCS 0x989680 ;  /* 0x009896800000895d */ /* 0x002fea0003900000 */
[----:B------:R-:W1:Y:S02]  /*8e70*/  @!P0 SYNCS.PHASECHK.TRANS64 P0, [R6+URZ], R3 ;  /* 0x00000003060085a7 */ /* 0x000e64000800007f */
[----:B-1----:R-:W-:Y:S05]  /*8e80*/  @!P0 BRA `(.L_x_159) ;  /* 0xfffffffc00f08947 */ /* 0x002fea000383ffff */
[----:B------:R-:W-:Y:S05]  /*8e90*/  BRA `(.L_x_203) ;  /* 0xfffffff000547947 */ /* 0x000fea000383ffff */
.L_x_160:
[----:B0-----:R0:W1:Y:S02]  /*8ea0*/  SYNCS.PHASECHK.TRANS64.TRYWAIT P0, [R7+URZ], R4 ;  /* 0x00000004070075a7 */ /* 0x001064000800017f */
[----:B-1----:R-:W-:Y:S05]  /*8eb0*/  @!P0 NANOSLEEP.SYNCS 0x989680 ;  /* 0x009896800000895d */ /* 0x002fea0003900000 */
[----:B------:R-:W1:Y:S02]  /*8ec0*/  @!P0 SYNCS.PHASECHK.TRANS64 P0, [R7+URZ], R4 ;  /* 0x00000004070085a7 */ /* 0x000e64000800007f */
[----:B-1----:R-:W-:Y:S05]  /*8ed0*/  @!P0 BRA `(.L_x_160) ;  /* 0xfffffffc00f08947 */ /* 0x002fea000383ffff */
[----:B------:R-:W-:Y:S05]  /*8ee0*/  BRA `(.L_x_204) ;  /* 0xfffffff000647947 */ /* 0x000fea000383ffff */
.L_x_161:
[----:B0-----:R0:W1:Y:S02]  /*8ef0*/  SYNCS.PHASECHK.TRANS64.TRYWAIT P0, [R6+URZ], R3 ;  /* 0x00000003060075a7 */ /* 0x001064000800017f */
[----:B-1----:R-:W-:Y:S05]  /*8f00*/  @!P0 NANOSLEEP.SYNCS 0x989680 ;  /* 0x009896800000895d */ /* 0x002fea0003900000 */
[----:B------:R-:W1:Y:S02]  /*8f10*/  @!P0 SYNCS.PHASECHK.TRANS64 P0, [R6+URZ], R3 ;  /* 0x00000003060085a7 */ /* 0x000e64000800007f */
[----:B-1----:R-:W-:Y:S05]  /*8f20*/  @!P0 BRA `(.L_x_161) ;  /* 0xfffffffc00f08947 */ /* 0x002fea000383ffff */
[----:B------:R-:W-:Y:S05]  /*8f30*/  BRA `(.L_x_205) ;  /* 0xfffffff000747947 */ /* 0x000fea000383ffff */
.L_x_162:
[----:B0-----:R0:W1:Y:S02]  /*8f40*/  SYNCS.PHASECHK.TRANS64.TRYWAIT P0, [R7+URZ], R4 ;  /* 0x00000004070075a7 */ /* 0x001064000800017f */
[----:B-1----:R-:W-:Y:S05]  /*8f50*/  @!P0 NANOSLEEP.SYNCS 0x989680 ;  /* 0x009896800000895d */ /* 0x002fea0003900000 */
[----:B------:R-:W1:Y:S02]  /*8f60*/  @!P0 SYNCS.PHASECHK.TRANS64 P0, [R7+URZ], R4 ;  /* 0x00000004070085a7 */ /* 0x000e64000800007f */
[----:B-1----:R-:W-:Y:S05]  /*8f70*/  @!P0 BRA `(.L_x_162) ;  /* 0xfffffffc00f08947 */ /* 0x002fea000383ffff */
[----:B------:R-:W-:Y:S05]  /*8f80*/  BRA `(.L_x_206) ;  /* 0xfffffff000847947 */ /* 0x000fea000383ffff */
.L_x_163:
[----:B-1----:R1:W2:Y:S02]  /*8f90*/  SYNCS.PHASECHK.TRANS64.TRYWAIT P0, [R6+URZ], R3 ;  /* 0x00000003060075a7 */ /* 0x0022a4000800017f */
[----:B--2---:R-:W-:Y:S05]  /*8fa0*/  @!P0 NANOSLEEP.SYNCS 0x989680 ;  /* 0x009896800000895d */ /* 0x004fea0003900000 */
[----:B------:R-:W2:Y:S02]  /*8fb0*/  @!P0 SYNCS.PHASECHK.TRANS64 P0, [R6+URZ], R3 ;  /* 0x00000003060085a7 */ /* 0x000ea4000800007f */
[----:B--2---:R-:W-:Y:S05]  /*8fc0*/  @!P0 BRA `(.L_x_163) ;  /* 0xfffffffc00f08947 */ /* 0x004fea000383ffff */
[----:B------:R-:W-:Y:S05]  /*8fd0*/  BRA `(.L_x_207) ;  /* 0xfffffff0008c7947 */ /* 0x000fea000383ffff */
.L_x_208:
[----:B------:R-:W-:-:S00]  /*8fe0*/  BRA `(.L_x_208) ;  /* 0xfffffffc00fc7947 */ /* 0x000fc0000383ffff */
[----:B------:R-:W-:-:S00]  /*8ff0*/  NOP ;  /* 0x0000000000007918 */ /* 0x000fc00000000000 */
        /* <DEDUP_REMOVED lines=8> */
.L_x_209:


//--------------------- .nv.shared._ZN7cutlass13device_kernelINS_4gemm6kernel13GemmUniversalIN4cute5tupleIJiiiiEEENS1_10collective13CollectiveMmaINS1_37MainloopSm90TmaGmmaWarpSpecializedFP8ILi37ENS5_IJNS4_1CILi4EEENSA_ILi2EEENSA_ILi1EEEEEENS1_35KernelTmaWarpSpecializedCooperativeEEENS5_IJNSA_ILi128EEENSA_ILi64EEENSA_ILi32EEEEEENS_12float_e5m2_tENS5_IJlSD_lEEESL_SM_NS4_8TiledMMAINS4_8MMA_AtomIJNS4_4SM904GMMA30MMA_64x64x32_F32E5M2E5M2_SS_TNILNSQ_7ScaleInE1ELSS_1EEEEEENS4_6LayoutINS5_IJSC_SD_SD_EEENS5_IJSD_NSA_ILi0EEESX_EEEEENS5_IJNS4_10UnderscoreES10_S10_EEEEENS4_23SM90_TMA_LOAD_MULTICASTENS4_14ComposedLayoutINS4_7SwizzleILi1ELi4ELi3EEENS4_18smem_ptr_flag_bitsILi8EEENSV_INS5_IJNSA_ILi8EEESJ_EEENS5_IJSJ_SD_EEEEEEEvNS4_8identityES13_S1D_vS1E_EENS_8epilogue10collective6detail29Sm90TmaWarpSpecializedAdapterINS1H_15DefaultEpilogueISL_SM_SM_NS1G_6thread17LinearCombinationISL_Li1EffLNS1L_9ScaleType4KindE0ELNS_15FloatRoundStyleE2ESL_EENS1_15EpilogueDefaultEEEEEvvEEEEvNT_6ParamsE --------------------------
	.section	.nv.shared._ZN7cutlass13device_kernelINS_4gemm6kernel13GemmUniversalIN4cute5tupleIJiiiiEEENS1_10collective13CollectiveMmaINS1_37MainloopSm90TmaGmmaWarpSpecializedFP8ILi37ENS5_IJNS4_1CILi4EEENSA_ILi2EEENSA_ILi1EEEEEENS1_35KernelTmaWarpSpecializedCooperativeEEENS5_IJNSA_ILi128EEENSA_ILi64EEENSA_ILi32EEEEEENS_12float_e5m2_tENS5_IJlSD_lEEESL_SM_NS4_8TiledMMAINS4_8MMA_AtomIJNS4_4SM904GMMA30MMA_64x64x32_F32E5M2E5M2_SS_TNILNSQ_7ScaleInE1ELSS_1EEEEEENS4_6LayoutINS5_IJSC_SD_SD_EEENS5_IJSD_NSA_ILi0EEESX_EEEEENS5_IJNS4_10UnderscoreES10_S10_EEEEENS4_23SM90_TMA_LOAD_MULTICASTENS4_14ComposedLayoutINS4_7SwizzleILi1ELi4ELi3EEENS4_18smem_ptr_flag_bitsILi8EEENSV_INS5_IJNSA_ILi8EEESJ_EEENS5_IJSJ_SD_EEEEEEEvNS4_8identityES13_S1D_vS1E_EENS_8epilogue10collective6detail29Sm90TmaWarpSpecializedAdapterINS1H_15DefaultEpilogueISL_SM_SM_NS1G_6thread17LinearCombinationISL_Li1EffLNS1L_9ScaleType4KindE0ELNS_15FloatRoundStyleE2ESL_EENS1_15EpilogueDefaultEEEEEvvEEEEvNT_6ParamsE,"aw",@nobits
	.sectionflags	@""
	.align	16
	.zero		1024


//--------------------- .nv.shared.reserved.0     --------------------------
	.section	.nv.shared.reserved.0,"aw",@nobits
	.weak		__nv_reservedSMEM_offset_0_alias
	.size		__nv_reservedSMEM_offset_0_alias, 0, 0
	.other		__nv_reservedSMEM_offset_0_alias,@"STO_CUDA_RESERVED_SHARED STV_DEFAULT"
__nv_reservedSMEM_offset_0_alias:
	.zero		0


//--------------------- .nv.global                --------------------------
	.section	.nv.global,"aw",@nobits
.nv.global:
	.type		_ZN40_INTERNAL_8f4b2228_4_k_cu_116e6154_276154cute1_E,@object
	.size		_ZN40_INTERNAL_8f4b2228_4_k_cu_116e6154_276154cute1_E,(_ZN40_INTERNAL_8f4b2228_4_k_cu_116e6154_276154cuda3std3__45__cpo6cbeginE - _ZN40_INTERNAL_8f4b2228_4_k_cu_116e6154_276154cute1_E)
_ZN40_INTERNAL_8f4b2228_4_k_cu_116e6154_276154cute1_E:
	.zero		1
	.type		_ZN40_INTERNAL_8f4b2228_4_k_cu_116e6154_276154cuda3std3__45__cpo6cbeginE,@object
	.size		_ZN40_INTERNAL_8f4b2228_4_k_cu_116e6154_276154cuda3std3__45__cpo6cbeginE,(_ZN40_INTERNAL_8f4b2228_4_k_cu_116e6154_276154cuda3std3__48in_placeE - _ZN40_INTERNAL_8f4b2228_4_k_cu_116e6154_276154cuda3std3__45__cpo6cbeginE)
_ZN40_INTERNAL_8f4b2228_4_k_cu_116e6154_276154cuda3std3__45__cpo6cbeginE:
	.zero		1
	.type		_ZN40_INTERNAL_8f4b2228_4_k_cu_116e6154_276154cuda3std3__48in_placeE,@object
	.size		_ZN40_INTERNAL_8f4b2228_4_k_cu_116e6154_276154cuda3std3__48in_placeE,(_ZN40_INTERNAL_8f4b2228_4_k_cu_116e6154_276154cuda3std6ranges3__45__cpo9iter_moveE - _ZN40_INTERNAL_8f4b2228_4_k_cu_116e6154_276154cuda3std3__48in_placeE)
_ZN40_INTERNAL_8f4b2228_4_k_cu_116e6154_276154cuda3std3__48in_placeE:
	.zero		1
	.type		_ZN40_INTERNAL_8f4b2228_4_k_cu_116e6154_276154cuda3std6ranges3__45__cpo9iter_moveE,@object
	.size		_ZN40_INTERNAL_8f4b2228_4_k_cu_116e6154_276154cuda3std6ranges3__45__cpo9iter_moveE,(_ZN40_INTERNAL_8f4b2228_4_k_cu_116e6154_276154cuda3std3__45__cpo5beginE - _ZN40_INTERNAL_8f4b2228_4_k_cu_116e6154_276154cuda3std6ranges3__45__cpo9iter_moveE)
_ZN40_INTERNAL_8f4b2228_4_k_cu_116e6154_276154cuda3std6ranges3__45__cpo9iter_moveE:
	.zero		1
	.type		_ZN40_INTERNAL_8f4b2228_4_k_cu_116e6154_276154cuda3std3__45__cpo5beginE,@object
	.size		_ZN40_INTERNAL_8f4b2228_4_k_cu_116e6154_276154cuda3std3__45__cpo5beginE,(_ZN40_INTERNAL_8f4b2228_4_k_cu_116e6154_276154cuda3std3__442_GLOBAL__N__8f4b2228_4_k_cu_116e6154_276156ignoreE - _ZN40_INTERNAL_8f4b2228_4_k_cu_116e6154_276154cuda3std3__45__cpo5beginE)
_ZN40_INTERNAL_8f4b2228_4_k_cu_116e6154_276154cuda3std3__45__cpo5beginE:
	.zero		1
	.type		_ZN40_INTERNAL_8f4b2228_4_k_cu_116e6154_276154cuda3std3__442_GLOBAL__N__8f4b2228_4_k_cu_116e6154_276156ignoreE,@object
	.size		_ZN40_INTERNAL_8f4b2228_4_k_cu_116e6154_276154cuda3std3__442_GLOBAL__N__8f4b2228_4_k_cu_116e6154_276156ignoreE,(_ZN40_INTERNAL_8f4b2228_4_k_cu_116e6154_276154cute7productE - _ZN40_INTERNAL_8f4b2228_4_k_cu_116e6154_276154cuda3std3__442_GLOBAL__N__8f4b2228_4_k_cu_116e6154_276156ignoreE)
_ZN40_INTERNAL_8f4b2228_4_k_cu_116e6154_276154cuda3std3__442_GLOBAL__N__8f4b2228_4_k_cu_116e6154_276156ignoreE:
	.zero		1
	.type		_ZN40_INTERNAL_8f4b2228_4_k_cu_116e6154_276154cute7productE,@object
	.size		_ZN40_INTERNAL_8f4b2228_4_k_cu_116e6154_276154cute7productE,(_ZN40_INTERNAL_8f4b2228_4_k_cu_116e6154_276154cuda3std3__45__cpo3endE - _ZN40_INTERNAL_8f4b2228_4_k_cu_116e6154_276154cute7productE)
_ZN40_INTERNAL_8f4b2228_4_k_cu_116e6154_276154cute7productE:
	.zero		1
	.type		_ZN40_INTERNAL_8f4b2228_4_k_cu_116e6154_276154cuda3std3__45__cpo3endE,@object
	.size		_ZN40_INTERNAL_8f4b2228_4_k_cu_116e6154_276154cuda3std3__45__cpo3endE,(_ZN40_INTERNAL_8f4b2228_4_k_cu_116e6154_276154cuda3std3__419piecewise_constructE - _ZN40_INTERNAL_8f4b2228_4_k_cu_116e6154_276154cuda3std3__45__cpo3endE)
_ZN40_INTERNAL_8f4b2228_4_k_cu_116e6154_276154cuda3std3__45__cpo3endE:
	.zero		1
	.type		_ZN40_INTERNAL_8f4b2228_4_k_cu_116e6154_276154cuda3std3__419piecewise_constructE,@object
	.size		_ZN40_INTERNAL_8f4b2228_4_k_cu_116e6154_276154cuda3std3__419piecewise_constructE,(_ZN40_INTERNAL_8f4b2228_4_k_cu_116e6154_276154cuda3std3__45__cpo4cendE - _ZN40_INTERNAL_8f4b2228_4_k_cu_116e6154_276154cuda3std3__419piecewise_constructE)
_ZN40_INTERNAL_8f4b2228_4_k_cu_116e6154_276154cuda3std3__419piecewise_constructE:
	.zero		1
	.type		_ZN40_INTERNAL_8f4b2228_4_k_cu_116e6154_276154cuda3std3__45__cpo4cendE,@object
	.size		_ZN40_INTERNAL_8f4b2228_4_k_cu_116e6154_276154cuda3std3__45__cpo4cendE,(_ZN40_INTERNAL_8f4b2228_4_k_cu_116e6154_276154cuda3std6ranges3__45__cpo4swapE - _ZN40_INTERNAL_8f4b2228_4_k_cu_116e6154_276154cuda3std3__45__cpo4cendE)
_ZN40_INTERNAL_8f4b2228_4_k_cu_116e6154_276154cuda3std3__45__cpo4cendE:
	.zero		1
	.type		_ZN40_INTERNAL_8f4b2228_4_k_cu_116e6154_276154cuda3std6ranges3__45__cpo4swapE,@object
	.size		_ZN40_INTERNAL_8f4b2228_4_k_cu_116e6154_276154cuda3std6ranges3__45__cpo4swapE,(.L_7 - _ZN40_INTERNAL_8f4b2228_4_k_cu_116e6154_276154cuda3std6ranges3__45__cpo4swapE)
_ZN40_INTERNAL_8f4b2228_4_k_cu_116e6154_276154cuda3std6ranges3__45__cpo4swapE:
	.zero		1
.L_7:


//--------------------- .nv.constant0._ZN7cutlass13device_kernelINS_4gemm6kernel13GemmUniversalIN4cute5tupleIJiiiiEEENS1_10collective13CollectiveMmaINS1_37MainloopSm90TmaGmmaWarpSpecializedFP8ILi37ENS5_IJNS4_1CILi4EEENSA_ILi2EEENSA_ILi1EEEEEENS1_35KernelTmaWarpSpecializedCooperativeEEENS5_IJNSA_ILi128EEENSA_ILi64EEENSA_ILi32EEEEEENS_12float_e5m2_tENS5_IJlSD_lEEESL_SM_NS4_8TiledMMAINS4_8MMA_AtomIJNS4_4SM904GMMA30MMA_64x64x32_F32E5M2E5M2_SS_TNILNSQ_7ScaleInE1ELSS_1EEEEEENS4_6LayoutINS5_IJSC_SD_SD_EEENS5_IJSD_NSA_ILi0EEESX_EEEEENS5_IJNS4_10UnderscoreES10_S10_EEEEENS4_23SM90_TMA_LOAD_MULTICASTENS4_14ComposedLayoutINS4_7SwizzleILi1ELi4ELi3EEENS4_18smem_ptr_flag_bitsILi8EEENSV_INS5_IJNSA_ILi8EEESJ_EEENS5_IJSJ_SD_EEEEEEEvNS4_8identityES13_S1D_vS1E_EENS_8epilogue10collective6detail29Sm90TmaWarpSpecializedAdapterINS1H_15DefaultEpilogueISL_SM_SM_NS1G_6thread17LinearCombinationISL_Li1EffLNS1L_9ScaleType4KindE0ELNS_15FloatRoundStyleE2ESL_EENS1_15EpilogueDefaultEEEEEvvEEEEvNT_6ParamsE --------------------------
	.section	.nv.constant0._ZN7cutlass13device_kernelINS_4gemm6kernel13GemmUniversalIN4cute5tupleIJiiiiEEENS1_10collective13CollectiveMmaINS1_37MainloopSm90TmaGmmaWarpSpecializedFP8ILi37ENS5_IJNS4_1CILi4EEENSA_ILi2EEENSA_ILi1EEEEEENS1_35KernelTmaWarpSpecializedCooperativeEEENS5_IJNSA_ILi128EEENSA_ILi64EEENSA_ILi32EEEEEENS_12float_e5m2_tENS5_IJlSD_lEEESL_SM_NS4_8TiledMMAINS4_8MMA_AtomIJNS4_4SM904GMMA30MMA_64x64x32_F32E5M2E5M2_SS_TNILNSQ_7ScaleInE1ELSS_1EEEEEENS4_6LayoutINS5_IJSC_SD_SD_EEENS5_IJSD_NSA_ILi0EEESX_EEEEENS5_IJNS4_10UnderscoreES10_S10_EEEEENS4_23SM90_TMA_LOAD_MULTICASTENS4_14ComposedLayoutINS4_7SwizzleILi1ELi4ELi3EEENS4_18smem_ptr_flag_bitsILi8EEENSV_INS5_IJNSA_ILi8EEESJ_EEENS5_IJSJ_SD_EEEEEEEvNS4_8identityES13_S1D_vS1E_EENS_8epilogue10collective6detail29Sm90TmaWarpSpecializedAdapterINS1H_15DefaultEpilogueISL_SM_SM_NS1G_6thread17LinearCombinationISL_Li1EffLNS1L_9ScaleType4KindE0ELNS_15FloatRoundStyleE2ESL_EENS1_15EpilogueDefaultEEEEEvvEEEEvNT_6ParamsE,"a",@progbits
	.sectionflags	@""
	.align	4
.nv.constant0._ZN7cutlass13device_kernelINS_4gemm6kernel13GemmUniversalIN4cute5tupleIJiiiiEEENS1_10collective13CollectiveMmaINS1_37MainloopSm90TmaGmmaWarpSpecializedFP8ILi37ENS5_IJNS4_1CILi4EEENSA_ILi2EEENSA_ILi1EEEEEENS1_35KernelTmaWarpSpecializedCooperativeEEENS5_IJNSA_ILi128EEENSA_ILi64EEENSA_ILi32EEEEEENS_12float_e5m2_tENS5_IJlSD_lEEESL_SM_NS4_8TiledMMAINS4_8MMA_AtomIJNS4_4SM904GMMA30MMA_64x64x32_F32E5M2E5M2_SS_TNILNSQ_7ScaleInE1ELSS_1EEEEEENS4_6LayoutINS5_IJSC_SD_SD_EEENS5_IJSD_NSA_ILi0EEESX_EEEEENS5_IJNS4_10UnderscoreES10_S10_EEEEENS4_23SM90_TMA_LOAD_MULTICASTENS4_14ComposedLayoutINS4_7SwizzleILi1ELi4ELi3EEENS4_18smem_ptr_flag_bitsILi8EEENSV_INS5_IJNSA_ILi8EEESJ_EEENS5_IJSJ_SD_EEEEEEEvNS4_8identityES13_S1D_vS1E_EENS_8epilogue10collective6detail29Sm90TmaWarpSpecializedAdapterINS1H_15DefaultEpilogueISL_SM_SM_NS1G_6thread17LinearCombinationISL_Li1EffLNS1L_9ScaleType4KindE0ELNS_15FloatRoundStyleE2ESL_EENS1_15EpilogueDefaultEEEEEvvEEEEvNT_6ParamsE:
	.zero		1664


//--------------------- SYMBOLS --------------------------

	.type		.nv.reservedSmem.offset0,@object
	.size		.nv.reservedSmem.offset0,0x4
